	.target	sm_100a

	.elftype	@"ET_EXEC"


//--------------------- .note.nv.tkinfo           --------------------------
	.section	.note.nv.tkinfo,"",@"SHT_NOTE"
	.sectionflags	@"SHF_NOTE_NV_TKINFO"
	.tkinfo
        /*0018*/ 	.word	0x00000002
        /*0030*/ 	.string	""
        /*0030*/ 	.string	"ptxas"
        /*0030*/ 	.string	"Cuda compilation tools, release 13.0, V13.0.88"
        /*0030*/ 	.string	"Build cuda_13.0.r13.0/compiler.36424714_0"
        /*0030*/ 	.string	"-arch sm_100a -m 64 "



//--------------------- .note.nv.cuinfo           --------------------------
	.section	.note.nv.cuinfo,"",@"SHT_NOTE"
	.sectionflags	@"SHF_NOTE_NV_CUINFO"
        /*0018*/ 	.short	0x0002
        /*001a*/ 	.short	0x0064
        /*001c*/ 	.short	0x0082
	.zero		2


//--------------------- .nv.info                  --------------------------
	.section	.nv.info,"",@"SHT_CUDA_INFO"
	.align	4


	//----- nvinfo : EIATTR_REGCOUNT
	.align		4
        /*0000*/ 	.byte	0x04, 0x2f
        /*0002*/ 	.short	(.L_19 - .L_18)
	.align		4
.L_18:
        /*0004*/ 	.word	index@(_ZN7cutlass13device_kernelINS_4gemm6kernel13GemmUniversalIN4cute5tupleIJiiiiEEENS1_10collective13CollectiveMmaINS1_35MainloopSm100TmaUmmaWarpSpecializedILi2ELi2ELi4ENS5_IJNS4_1CILi1EEENSA_ILi2EEESB_EEEEENS5_IJNSA_ILi64EEENSA_ILi256EEENSA_ILi128EEEEEENS_10bfloat16_tENS5_IJlSB_lEEESJ_SK_NS4_8TiledMMAINS4_8MMA_AtomIJNS4_20SM100_MMA_F16BF16_SSISJ_SJ_fLi64ELi256ELNS4_4UMMA5MajorE0ELSP_0ELNSO_7ScaleInE0ELSQ_0EEEEEENS4_6LayoutINS5_IJSB_SB_SB_EEENS5_IJNSA_ILi0EEESV_SV_EEEEENS5_IJNS4_10UnderscoreESY_SY_EEEEENS4_23SM90_TMA_LOAD_MULTICASTENS4_14ComposedLayoutINS4_7SwizzleILi3ELi4ELi3EEENS4_18smem_ptr_flag_bitsILi16EEENST_INS5_IJNSA_ILi8EEESF_EEENS5_IJSF_SB_EEEEEEEvNS4_8identityENS4_13SM90_TMA_LOADES1B_vS1C_EENS_8epilogue10collective18CollectiveEpilogueINS1F_23Sm100TmaWarpSpecializedILi4ELi2ELi32ELb1ELb0EEEJSI_NS5_IJNST_ISF_SB_EES1K_EEESJ_SK_SJ_SK_NS1F_6fusion15FusionCallbacksIS1J_NS1M_17LinearCombinationISJ_fSJ_fLNS_15FloatRoundStyleE2EEESI_S1L_JEEENS4_5SM1004TMEM4LOAD26SM100_TMEM_LOAD_16dp256b8xES1D_S1B_NS4_17SM75_U32x4_LDSM_NENS4_14SM90_TMA_STOREES1B_NS4_17SM90_U32x4_STSM_NENS4_39AutoVectorizingCopyWithAssumedAlignmentILi128EEEEEEvvEEEEvNT_6ParamsE)
        /*0008*/ 	.word	0x0000007a


	//----- nvinfo : EIATTR_FRAME_SIZE
	.align		4
.L_19:
        /*000c*/ 	.byte	0x04, 0x11
        /*000e*/ 	.short	(.L_21 - .L_20)
	.align		4
.L_20:
        /*0010*/ 	.word	index@($__internal_2_$__cuda_sm10x_tcgen05_guardrail_trap_unallocated_columns_being_dealloced)
        /*0014*/ 	.word	0x00000000


	//----- nvinfo : EIATTR_FRAME_SIZE
	.align		4
.L_21:
        /*0018*/ 	.byte	0x04, 0x11
        /*001a*/ 	.short	(.L_23 - .L_22)
	.align		4
.L_22:
        /*001c*/ 	.word	index@($__internal_1_$__cuda_sm10x_tcgen05_guardrail_trap_phase_invalid_during_alloc)
        /*0020*/ 	.word	0x00000000


	//----- nvinfo : EIATTR_FRAME_SIZE
	.align		4
.L_23:
        /*0024*/ 	.byte	0x04, 0x11
        /*0026*/ 	.short	(.L_25 - .L_24)
	.align		4
.L_24:
        /*0028*/ 	.word	index@($__internal_0_$__cuda_sm10x_tcgen05_guardrail_trap_col_being_dealloced_not_returned_by_alloc)
        /*002c*/ 	.word	0x00000000


	//----- nvinfo : EIATTR_FRAME_SIZE
	.align		4
.L_25:
        /*0030*/ 	.byte	0x04, 0x11
        /*0032*/ 	.short	(.L_27 - .L_26)
	.align		4
.L_26:
        /*0034*/ 	.word	index@(_ZN7cutlass13device_kernelINS_4gemm6kernel13GemmUniversalIN4cute5tupleIJiiiiEEENS1_10collective13CollectiveMmaINS1_35MainloopSm100TmaUmmaWarpSpecializedILi2ELi2ELi4ENS5_IJNS4_1CILi1EEENSA_ILi2EEESB_EEEEENS5_IJNSA_ILi64EEENSA_ILi256EEENSA_ILi128EEEEEENS_10bfloat16_tENS5_IJlSB_lEEESJ_SK_NS4_8TiledMMAINS4_8MMA_AtomIJNS4_20SM100_MMA_F16BF16_SSISJ_SJ_fLi64ELi256ELNS4_4UMMA5MajorE0ELSP_0ELNSO_7ScaleInE0ELSQ_0EEEEEENS4_6LayoutINS5_IJSB_SB_SB_EEENS5_IJNSA_ILi0EEESV_SV_EEEEENS5_IJNS4_10UnderscoreESY_SY_EEEEENS4_23SM90_TMA_LOAD_MULTICASTENS4_14ComposedLayoutINS4_7SwizzleILi3ELi4ELi3EEENS4_18smem_ptr_flag_bitsILi16EEENST_INS5_IJNSA_ILi8EEESF_EEENS5_IJSF_SB_EEEEEEEvNS4_8identityENS4_13SM90_TMA_LOADES1B_vS1C_EENS_8epilogue10collective18CollectiveEpilogueINS1F_23Sm100TmaWarpSpecializedILi4ELi2ELi32ELb1ELb0EEEJSI_NS5_IJNST_ISF_SB_EES1K_EEESJ_SK_SJ_SK_NS1F_6fusion15FusionCallbacksIS1J_NS1M_17LinearCombinationISJ_fSJ_fLNS_15FloatRoundStyleE2EEESI_S1L_JEEENS4_5SM1004TMEM4LOAD26SM100_TMEM_LOAD_16dp256b8xES1D_S1B_NS4_17SM75_U32x4_LDSM_NENS4_14SM90_TMA_STOREES1B_NS4_17SM90_U32x4_STSM_NENS4_39AutoVectorizingCopyWithAssumedAlignmentILi128EEEEEEvvEEEEvNT_6ParamsE)
        /*0038*/ 	.word	0x00000000


	//----- nvinfo : EIATTR_MIN_STACK_SIZE
	.align		4
.L_27:
        /*003c*/ 	.byte	0x04, 0x12
        /*003e*/ 	.short	(.L_29 - .L_28)
	.align		4
.L_28:
        /*0040*/ 	.word	index@(_ZN7cutlass13device_kernelINS_4gemm6kernel13GemmUniversalIN4cute5tupleIJiiiiEEENS1_10collective13CollectiveMmaINS1_35MainloopSm100TmaUmmaWarpSpecializedILi2ELi2ELi4ENS5_IJNS4_1CILi1EEENSA_ILi2EEESB_EEEEENS5_IJNSA_ILi64EEENSA_ILi256EEENSA_ILi128EEEEEENS_10bfloat16_tENS5_IJlSB_lEEESJ_SK_NS4_8TiledMMAINS4_8MMA_AtomIJNS4_20SM100_MMA_F16BF16_SSISJ_SJ_fLi64ELi256ELNS4_4UMMA5MajorE0ELSP_0ELNSO_7ScaleInE0ELSQ_0EEEEEENS4_6LayoutINS5_IJSB_SB_SB_EEENS5_IJNSA_ILi0EEESV_SV_EEEEENS5_IJNS4_10UnderscoreESY_SY_EEEEENS4_23SM90_TMA_LOAD_MULTICASTENS4_14ComposedLayoutINS4_7SwizzleILi3ELi4ELi3EEENS4_18smem_ptr_flag_bitsILi16EEENST_INS5_IJNSA_ILi8EEESF_EEENS5_IJSF_SB_EEEEEEEvNS4_8identityENS4_13SM90_TMA_LOADES1B_vS1C_EENS_8epilogue10collective18CollectiveEpilogueINS1F_23Sm100TmaWarpSpecializedILi4ELi2ELi32ELb1ELb0EEEJSI_NS5_IJNST_ISF_SB_EES1K_EEESJ_SK_SJ_SK_NS1F_6fusion15FusionCallbacksIS1J_NS1M_17LinearCombinationISJ_fSJ_fLNS_15FloatRoundStyleE2EEESI_S1L_JEEENS4_5SM1004TMEM4LOAD26SM100_TMEM_LOAD_16dp256b8xES1D_S1B_NS4_17SM75_U32x4_LDSM_NENS4_14SM90_TMA_STOREES1B_NS4_17SM90_U32x4_STSM_NENS4_39AutoVectorizingCopyWithAssumedAlignmentILi128EEEEEEvvEEEEvNT_6ParamsE)
        /*0044*/ 	.word	0x00000000
.L_29:


//--------------------- .nv.compat                --------------------------
	.section	.nv.compat,"",@"SHT_CUDA_COMPAT_INFO"
	.align	4
        /*0000*/ 	.byte	0x02, 0x09, 0x01, 0x00, 0x02, 0x02, 0x02, 0x00, 0x02, 0x05, 0x05, 0x00, 0x03, 0x07, 0x01, 0x01
        /*0010*/ 	.byte	0x02, 0x03, 0x01, 0x00, 0x02, 0x06, 0x01, 0x00, 0x04, 0x0b, 0x08, 0x00, 0x09, 0x00, 0x00, 0x00
        /*0020*/ 	.byte	0x00, 0x00, 0x00, 0x00


//--------------------- .nv.info._ZN7cutlass13device_kernelINS_4gemm6kernel13GemmUniversalIN4cute5tupleIJiiiiEEENS1_10collective13CollectiveMmaINS1_35MainloopSm100TmaUmmaWarpSpecializedILi2ELi2ELi4ENS5_IJNS4_1CILi1EEENSA_ILi2EEESB_EEEEENS5_IJNSA_ILi64EEENSA_ILi256EEENSA_ILi128EEEEEENS_10bfloat16_tENS5_IJlSB_lEEESJ_SK_NS4_8TiledMMAINS4_8MMA_AtomIJNS4_20SM100_MMA_F16BF16_SSISJ_SJ_fLi64ELi256ELNS4_4UMMA5MajorE0ELSP_0ELNSO_7ScaleInE0ELSQ_0EEEEEENS4_6LayoutINS5_IJSB_SB_SB_EEENS5_IJNSA_ILi0EEESV_SV_EEEEENS5_IJNS4_10UnderscoreESY_SY_EEEEENS4_23SM90_TMA_LOAD_MULTICASTENS4_14ComposedLayoutINS4_7SwizzleILi3ELi4ELi3EEENS4_18smem_ptr_flag_bitsILi16EEENST_INS5_IJNSA_ILi8EEESF_EEENS5_IJSF_SB_EEEEEEEvNS4_8identityENS4_13SM90_TMA_LOADES1B_vS1C_EENS_8epilogue10collective18CollectiveEpilogueINS1F_23Sm100TmaWarpSpecializedILi4ELi2ELi32ELb1ELb0EEEJSI_NS5_IJNST_ISF_SB_EES1K_EEESJ_SK_SJ_SK_NS1F_6fusion15FusionCallbacksIS1J_NS1M_17LinearCombinationISJ_fSJ_fLNS_15FloatRoundStyleE2EEESI_S1L_JEEENS4_5SM1004TMEM4LOAD26SM100_TMEM_LOAD_16dp256b8xES1D_S1B_NS4_17SM75_U32x4_LDSM_NENS4_14SM90_TMA_STOREES1B_NS4_17SM90_U32x4_STSM_NENS4_39AutoVectorizingCopyWithAssumedAlignmentILi128EEEEEEvvEEEEvNT_6ParamsE --------------------------
	.section	.nv.info._ZN7cutlass13device_kernelINS_4gemm6kernel13GemmUniversalIN4cute5tupleIJiiiiEEENS1_10collective13CollectiveMmaINS1_35MainloopSm100TmaUmmaWarpSpecializedILi2ELi2ELi4ENS5_IJNS4_1CILi1EEENSA_ILi2EEESB_EEEEENS5_IJNSA_ILi64EEENSA_ILi256EEENSA_ILi128EEEEEENS_10bfloat16_tENS5_IJlSB_lEEESJ_SK_NS4_8TiledMMAINS4_8MMA_AtomIJNS4_20SM100_MMA_F16BF16_SSISJ_SJ_fLi64ELi256ELNS4_4UMMA5MajorE0ELSP_0ELNSO_7ScaleInE0ELSQ_0EEEEEENS4_6LayoutINS5_IJSB_SB_SB_EEENS5_IJNSA_ILi0EEESV_SV_EEEEENS5_IJNS4_10UnderscoreESY_SY_EEEEENS4_23SM90_TMA_LOAD_MULTICASTENS4_14ComposedLayoutINS4_7SwizzleILi3ELi4ELi3EEENS4_18smem_ptr_flag_bitsILi16EEENST_INS5_IJNSA_ILi8EEESF_EEENS5_IJSF_SB_EEEEEEEvNS4_8identityENS4_13SM90_TMA_LOADES1B_vS1C_EENS_8epilogue10collective18CollectiveEpilogueINS1F_23Sm100TmaWarpSpecializedILi4ELi2ELi32ELb1ELb0EEEJSI_NS5_IJNST_ISF_SB_EES1K_EEESJ_SK_SJ_SK_NS1F_6fusion15FusionCallbacksIS1J_NS1M_17LinearCombinationISJ_fSJ_fLNS_15FloatRoundStyleE2EEESI_S1L_JEEENS4_5SM1004TMEM4LOAD26SM100_TMEM_LOAD_16dp256b8xES1D_S1B_NS4_17SM75_U32x4_LDSM_NENS4_14SM90_TMA_STOREES1B_NS4_17SM90_U32x4_STSM_NENS4_39AutoVectorizingCopyWithAssumedAlignmentILi128EEEEEEvvEEEEvNT_6ParamsE,"",@"SHT_CUDA_INFO"
	.sectionflags	@""
	.align	4


	//----- nvinfo : EIATTR_CUDA_API_VERSION
	.align		4
        /*0000*/ 	.byte	0x04, 0x37
        /*0002*/ 	.short	(.L_31 - .L_30)
.L_30:
        /*0004*/ 	.word	0x00000082


	//----- nvinfo : EIATTR_KPARAM_INFO
	.align		4
.L_31:
        /*0008*/ 	.byte	0x04, 0x17
        /*000a*/ 	.short	(.L_33 - .L_32)
.L_32:
        /*000c*/ 	.word	0x00000000
        /*0010*/ 	.short	0x0000
        /*0012*/ 	.short	0x0000
        /*0014*/ 	.byte	0x00, 0xf0, 0x01, 0x20


	//----- nvinfo : EIATTR_AT_ENTRY_FRAGMENTS
	.align		4
.L_33:
        /*0018*/ 	.byte	0x04, 0x4f
        /*001a*/ 	.short	(.L_35 - .L_34)


	//   ....[0]....
.L_34:
        /*001c*/ 	.word	0x00000006


	//----- nvinfo : EIATTR_RESERVED_SMEM_USED
	.align		4
.L_35:
        /*0020*/ 	.byte	0x01, 0x41
	.zero		2


	//----- nvinfo : EIATTR_SPARSE_MMA_MASK
	.align		4
        /*0024*/ 	.byte	0x03, 0x50
        /*0026*/ 	.short	0x0000


	//----- nvinfo : EIATTR_TCGEN05_1CTA_USED
	.align		4
        /*0028*/ 	.byte	0x01, 0x51
	.zero		2


	//----- nvinfo : EIATTR_MAXREG_COUNT
	.align		4
        /*002c*/ 	.byte	0x03, 0x1b
        /*002e*/ 	.short	0x00ff


	//----- nvinfo : EIATTR_NUM_BARRIERS
	.align		4
        /*0030*/ 	.byte	0x02, 0x4c
        /*0032*/ 	.byte	0x07
	.zero		1


	//----- nvinfo : EIATTR_EXTERNS
	.align		4
        /*0034*/ 	.byte	0x04, 0x0f
        /*0036*/ 	.short	(.L_37 - .L_36)


	//   ....[0]....
	.align		4
.L_36:
        /*0038*/ 	.word	index@(__assertfail)


	//----- nvinfo : EIATTR_MERCURY_ISA_VERSION
	.align		4
.L_37:
        /*003c*/ 	.byte	0x03, 0x5f
        /*003e*/ 	.short	0x0101


	//----- nvinfo : EIATTR_INT_WARP_WIDE_INSTR_OFFSETS
	.align		4
        /*0040*/ 	.byte	0x04, 0x31
        /*0042*/ 	.short	(.L_39 - .L_38)


	//   ....[0]....
.L_38:
        /*0044*/ 	.word	0x00003eb0


	//   ....[1]....
        /*0048*/ 	.word	0x00003ed0


	//   ....[2]....
        /*004c*/ 	.word	0x00003f00


	//   ....[3]....
        /*0050*/ 	.word	0x00004a40


	//   ....[4]....
        /*0054*/ 	.word	0x00004ab0


	//   ....[5]....
        /*0058*/ 	.word	0x00004b90


	//   ....[6]....
        /*005c*/ 	.word	0x00004c10


	//   ....[7]....
        /*0060*/ 	.word	0x00004d10


	//   ....[8]....
        /*0064*/ 	.word	0x00004d90


	//   ....[9]....
        /*0068*/ 	.word	0x00004e80


	//   ....[10]....
        /*006c*/ 	.word	0x00004f30


	//----- nvinfo : EIATTR_COOP_GROUP_MASK_REGIDS
	.align		4
.L_39:
        /*0070*/ 	.byte	0x04, 0x29
        /*0072*/ 	.short	(.L_41 - .L_40)


	//   ....[0]....
.L_40:
        /*0074*/ 	.word	0xffffffff


	//   ....[1]....
        /*0078*/ 	.word	0xffffffff


	//   ....[2]....
        /*007c*/ 	.word	0xffffffff


	//   ....[3]....
        /*0080*/ 	.word	0xffffffff


	//   ....[4]....
        /*0084*/ 	.word	0xffffffff


	//   ....[5]....
        /*0088*/ 	.word	0xffffffff


	//   ....[6]....
        /*008c*/ 	.word	0xffffffff


	//   ....[7]....
        /*0090*/ 	.word	0xffffffff


	//   ....[8]....
        /*0094*/ 	.word	0xffffffff


	//   ....[9]....
        /*0098*/ 	.word	0xffffffff


	//   ....[10]....
        /*009c*/ 	.word	0xffffffff


	//   ....[11]....
        /*00a0*/ 	.word	0xffffffff


	//   ....[12]....
        /*00a4*/ 	.word	0xffffffff


	//   ....[13]....
        /*00a8*/ 	.word	0xffffffff


	//----- nvinfo : EIATTR_COOP_GROUP_INSTR_OFFSETS
	.align		4
.L_41:
        /*00ac*/ 	.byte	0x04, 0x28
        /*00ae*/ 	.short	(.L_43 - .L_42)


	//   ....[0]....
.L_42:
        /*00b0*/ 	.word	0x00000080


	//   ....[1]....
        /*00b4*/ 	.word	0x000004f0


	//   ....[2]....
        /*00b8*/ 	.word	0x00000660


	//   ....[3]....
        /*00bc*/ 	.word	0x00000800


	//   ....[4]....
        /*00c0*/ 	.word	0x00000900


	//   ....[5]....
        /*00c4*/ 	.word	0x00000a70


	//   ....[6]....
        /*00c8*/ 	.word	0x00000c10


	//   ....[7]....
        /*00cc*/ 	.word	0x00000dc0


	//   ....[8]....
        /*00d0*/ 	.word	0x00002150


	//   ....[9]....
        /*00d4*/ 	.word	0x00002ee0


	//   ....[10]....
        /*00d8*/ 	.word	0x000030f0


	//   ....[11]....
        /*00dc*/ 	.word	0x00003120


	//   ....[12]....
        /*00e0*/ 	.word	0x00003d90


	//   ....[13]....
        /*00e4*/ 	.word	0x00003fc0


	//----- nvinfo : EIATTR_VRC_CTA_INIT_COUNT
	.align		4
.L_43:
        /*00e8*/ 	.byte	0x02, 0x4a
        /*00ea*/ 	.byte	0x80
	.zero		1


	//----- nvinfo : EIATTR_SYSCALL_OFFSETS
	.align		4
        /*00ec*/ 	.byte	0x04, 0x46
        /*00ee*/ 	.short	(.L_45 - .L_44)


	//   ....[0]....
.L_44:
        /*00f0*/ 	.word	0x00005bc0


	//   ....[1]....
        /*00f4*/ 	.word	0x00005cb0


	//   ....[2]....
        /*00f8*/ 	.word	0x00006550


	//   ....[3]....
        /*00fc*/ 	.word	0x00007210


	//   ....[4]....
        /*0100*/ 	.word	0x00007e80


	//   ....[5]....
        /*0104*/ 	.word	0x00008af0


	//----- nvinfo : EIATTR_MBARRIER_INSTR_OFFSETS
	.align		4
.L_45:
        /*0108*/ 	.byte	0x04, 0x39
        /*010a*/ 	.short	(.L_47 - .L_46)


	//   ....[0]....
.L_46:
        /*010c*/ 	.word	0x00000610
        /*0110*/ 	.word	0x000000ff
        /*0114*/ 	.word	0x00000000
        /*0118*/ 	.short	0x0100
        /*011a*/ 	.byte	0x04
	.zero		1


	//   ....[1]....
        /*011c*/ 	.word	0x00000620
        /*0120*/ 	.word	0x000000ff
        /*0124*/ 	.word	0x00000010
        /*0128*/ 	.short	0x0100
        /*012a*/ 	.byte	0x04
	.zero		1


	//   ....[2]....
        /*012c*/ 	.word	0x00000630
        /*0130*/ 	.word	0x000000ff
        /*0134*/ 	.word	0x00000008
        /*0138*/ 	.short	0x0100
        /*013a*/ 	.byte	0x04
	.zero		1


	//   ....[3]....
        /*013c*/ 	.word	0x00000640
        /*0140*/ 	.word	0x000000ff
        /*0144*/ 	.word	0x00000018
        /*0148*/ 	.short	0x0100
        /*014a*/ 	.byte	0x04
	.zero		1


	//   ....[4]....
        /*014c*/ 	.word	0x00000770
        /*0150*/ 	.word	0x000000ff
        /*0154*/ 	.word	0x00000020
        /*0158*/ 	.short	0x0100
        /*015a*/ 	.byte	0x04
	.zero		1


	//   ....[5]....
        /*015c*/ 	.word	0x00000780
        /*0160*/ 	.word	0x000000ff
        /*0164*/ 	.word	0x00000040
        /*0168*/ 	.short	0x0100
        /*016a*/ 	.byte	0x04
	.zero		1


	//   ....[6]....
        /*016c*/ 	.word	0x00000790
        /*0170*/ 	.word	0x000000ff
        /*0174*/ 	.word	0x00000028
        /*0178*/ 	.short	0x0100
        /*017a*/ 	.byte	0x04
	.zero		1


	//   ....[7]....
        /*017c*/ 	.word	0x000007a0
        /*0180*/ 	.word	0x000000ff
        /*0184*/ 	.word	0x00000048
        /*0188*/ 	.short	0x0100
        /*018a*/ 	.byte	0x04
	.zero		1


	//   ....[8]....
        /*018c*/ 	.word	0x000007b0
        /*0190*/ 	.word	0x000000ff
        /*0194*/ 	.word	0x00000030
        /*0198*/ 	.short	0x0100
        /*019a*/ 	.byte	0x04
	.zero		1


	//   ....[9]....
        /*019c*/ 	.word	0x000007c0
        /*01a0*/ 	.word	0x000000ff
        /*01a4*/ 	.word	0x00000050
        /*01a8*/ 	.short	0x0100
        /*01aa*/ 	.byte	0x04
	.zero		1


	//   ....[10]....
        /*01ac*/ 	.word	0x000007d0
        /*01b0*/ 	.word	0x000000ff
        /*01b4*/ 	.word	0x00000038
        /*01b8*/ 	.short	0x0100
        /*01ba*/ 	.byte	0x04
	.zero		1


	//   ....[11]....
        /*01bc*/ 	.word	0x000007e0
        /*01c0*/ 	.word	0x000000ff
        /*01c4*/ 	.word	0x00000058
        /*01c8*/ 	.short	0x0100
        /*01ca*/ 	.byte	0x04
	.zero		1


	//   ....[12]....
        /*01cc*/ 	.word	0x000008d0
        /*01d0*/ 	.word	0x000000ff
        /*01d4*/ 	.word	0x00000060
        /*01d8*/ 	.short	0x0100
        /*01da*/ 	.byte	0x06
	.zero		1


	//   ....[13]....
        /*01dc*/ 	.word	0x000008e0
        /*01e0*/ 	.word	0x000000ff
        /*01e4*/ 	.word	0x00000068
        /*01e8*/ 	.short	0x0100
        /*01ea*/ 	.byte	0x06
	.zero		1


	//   ....[14]....
        /*01ec*/ 	.word	0x00000a20
        /*01f0*/ 	.word	0x000000ff
        /*01f4*/ 	.word	0x00000070
        /*01f8*/ 	.short	0x0100
        /*01fa*/ 	.byte	0x06
	.zero		1


	//   ....[15]....
        /*01fc*/ 	.word	0x00000a30
        /*0200*/ 	.word	0x000000ff
        /*0204*/ 	.word	0x00000080
        /*0208*/ 	.short	0x0100
        /*020a*/ 	.byte	0x06
	.zero		1


	//   ....[16]....
        /*020c*/ 	.word	0x00000a40
        /*0210*/ 	.word	0x000000ff
        /*0214*/ 	.word	0x00000078
        /*0218*/ 	.short	0x0100
        /*021a*/ 	.byte	0x06
	.zero		1


	//   ....[17]....
        /*021c*/ 	.word	0x00000a50
        /*0220*/ 	.word	0x000000ff
        /*0224*/ 	.word	0x00000088
        /*0228*/ 	.short	0x0100
        /*022a*/ 	.byte	0x06
	.zero		1


	//   ....[18]....
        /*022c*/ 	.word	0x00000b80
        /*0230*/ 	.word	0x000000ff
        /*0234*/ 	.word	0x00000090
        /*0238*/ 	.short	0x0100
        /*023a*/ 	.byte	0x04
	.zero		1


	//   ....[19]....
        /*023c*/ 	.word	0x00000b90
        /*0240*/ 	.word	0x000000ff
        /*0244*/ 	.word	0x000000b0
        /*0248*/ 	.short	0x0100
        /*024a*/ 	.byte	0x04
	.zero		1


	//   ....[20]....
        /*024c*/ 	.word	0x00000ba0
        /*0250*/ 	.word	0x000000ff
        /*0254*/ 	.word	0x00000098
        /*0258*/ 	.short	0x0100
        /*025a*/ 	.byte	0x04
	.zero		1


	//   ....[21]....
        /*025c*/ 	.word	0x00000bb0
        /*0260*/ 	.word	0x000000ff
        /*0264*/ 	.word	0x000000b8
        /*0268*/ 	.short	0x0100
        /*026a*/ 	.byte	0x04
	.zero		1


	//   ....[22]....
        /*026c*/ 	.word	0x00000bc0
        /*0270*/ 	.word	0x000000ff
        /*0274*/ 	.word	0x000000a0
        /*0278*/ 	.short	0x0100
        /*027a*/ 	.byte	0x04
	.zero		1


	//   ....[23]....
        /*027c*/ 	.word	0x00000bd0
        /*0280*/ 	.word	0x000000ff
        /*0284*/ 	.word	0x000000c0
        /*0288*/ 	.short	0x0100
        /*028a*/ 	.byte	0x04
	.zero		1


	//   ....[24]....
        /*028c*/ 	.word	0x00000be0
        /*0290*/ 	.word	0x000000ff
        /*0294*/ 	.word	0x000000a8
        /*0298*/ 	.short	0x0100
        /*029a*/ 	.byte	0x04
	.zero		1


	//   ....[25]....
        /*029c*/ 	.word	0x00000bf0
        /*02a0*/ 	.word	0x000000ff
        /*02a4*/ 	.word	0x000000c8
        /*02a8*/ 	.short	0x0100
        /*02aa*/ 	.byte	0x04
	.zero		1


	//   ....[26]....
        /*02ac*/ 	.word	0x00000ce0
        /*02b0*/ 	.word	0x000000ff
        /*02b4*/ 	.word	0x000000d0
        /*02b8*/ 	.short	0x0100
        /*02ba*/ 	.byte	0x04
	.zero		1


	//   ....[27]....
        /*02bc*/ 	.word	0x00000cf0
        /*02c0*/ 	.word	0x000000ff
        /*02c4*/ 	.word	0x000000e0
        /*02c8*/ 	.short	0x0100
        /*02ca*/ 	.byte	0x04
	.zero		1


	//   ....[28]....
        /*02cc*/ 	.word	0x00000d00
        /*02d0*/ 	.word	0x000000ff
        /*02d4*/ 	.word	0x000000d8
        /*02d8*/ 	.short	0x0100
        /*02da*/ 	.byte	0x04
	.zero		1


	//   ....[29]....
        /*02dc*/ 	.word	0x00000d10
        /*02e0*/ 	.word	0x000000ff
        /*02e4*/ 	.word	0x000000e8
        /*02e8*/ 	.short	0x0100
        /*02ea*/ 	.byte	0x04
	.zero		1


	//   ....[30]....
        /*02ec*/ 	.word	0x00001850
        /*02f0*/ 	.word	0x00000003
        /*02f4*/ 	.word	0x000000e0
        /*02f8*/ 	.short	0x010a
        /*02fa*/ 	.byte	0xff
	.zero		1


	//   ....[31]....
        /*02fc*/ 	.word	0x00001880
        /*0300*/ 	.word	0x00000003
        /*0304*/ 	.word	0x000000d0
        /*0308*/ 	.short	0x0101
        /*030a*/ 	.byte	0xff
	.zero		1


	//   ....[32]....
        /*030c*/ 	.word	0x00001950
        /*0310*/ 	.word	0x000000ff
        /*0314*/ 	.word	0x00000010
        /*0318*/ 	.short	0x010a
        /*031a*/ 	.byte	0x04
	.zero		1


	//   ....[33]....
        /*031c*/ 	.word	0x000019d0
        /*0320*/ 	.word	0x000000ff
        /*0324*/ 	.word	0x00000010
        /*0328*/ 	.short	0x010a
        /*032a*/ 	.byte	0x21
	.zero		1


	//   ....[34]....
        /*032c*/ 	.word	0x00001b60
        /*0330*/ 	.word	0x000000ff
        /*0334*/ 	.word	0x00000010
        /*0338*/ 	.short	0x010a
        /*033a*/ 	.byte	0x05
	.zero		1


	//   ....[35]....
        /*033c*/ 	.word	0x00001d50
        /*0340*/ 	.word	0x000000ff
        /*0344*/ 	.word	0x00000068
        /*0348*/ 	.short	0x0101
        /*034a*/ 	.byte	0x0d
	.zero		1


	//   ....[36]....
        /*034c*/ 	.word	0x00001d70
        /*0350*/ 	.word	0x000000ff
        /*0354*/ 	.word	0x00000010
        /*0358*/ 	.short	0x010a
        /*035a*/ 	.byte	0x04
	.zero		1


	//   ....[37]....
        /*035c*/ 	.word	0x00001df0
        /*0360*/ 	.word	0x000000ff
        /*0364*/ 	.word	0x00000010
        /*0368*/ 	.short	0x010a
        /*036a*/ 	.byte	0x21
	.zero		1


	//   ....[38]....
        /*036c*/ 	.word	0x00001f80
        /*0370*/ 	.word	0x000000ff
        /*0374*/ 	.word	0x00000010
        /*0378*/ 	.short	0x010a
        /*037a*/ 	.byte	0x05
	.zero		1


	//   ....[39]....
        /*037c*/ 	.word	0x00002180
        /*0380*/ 	.word	0x00000003
        /*0384*/ 	.word	0x00000070
        /*0388*/ 	.short	0x010a
        /*038a*/ 	.byte	0xff
	.zero		1


	//   ....[40]....
        /*038c*/ 	.word	0x000022d0
        /*0390*/ 	.word	0x00000000
        /*0394*/ 	.word	0x00000000
        /*0398*/ 	.short	0x0101
        /*039a*/ 	.byte	0xff
	.zero		1


	//   ....[41]....
        /*039c*/ 	.word	0x00002880
        /*03a0*/ 	.word	0x000000ff
        /*03a4*/ 	.word	0x00000000
        /*03a8*/ 	.short	0x010a
        /*03aa*/ 	.byte	0x04
	.zero		1


	//   ....[42]....
        /*03ac*/ 	.word	0x00002920
        /*03b0*/ 	.word	0x00000000
        /*03b4*/ 	.word	0x00000000
        /*03b8*/ 	.short	0x010a
        /*03ba*/ 	.byte	0xff
	.zero		1


	//   ....[43]....
        /*03bc*/ 	.word	0x00002a40
        /*03c0*/ 	.word	0x00000002
        /*03c4*/ 	.word	0x000000d0
        /*03c8*/ 	.short	0x010a
        /*03ca*/ 	.byte	0xff
	.zero		1


	//   ....[44]....
        /*03cc*/ 	.word	0x00002aa0
        /*03d0*/ 	.word	0x00000004
        /*03d4*/ 	.word	0x00000000
        /*03d8*/ 	.short	0x0101
        /*03da*/ 	.byte	0xff
	.zero		1


	//   ....[45]....
        /*03dc*/ 	.word	0x00002ac0
        /*03e0*/ 	.word	0x000000ff
        /*03e4*/ 	.word	0x00000080
        /*03e8*/ 	.short	0x010a
        /*03ea*/ 	.byte	0x04
	.zero		1


	//   ....[46]....
        /*03ec*/ 	.word	0x00002be0
        /*03f0*/ 	.word	0x00000002
        /*03f4*/ 	.word	0x00000070
        /*03f8*/ 	.short	0x010a
        /*03fa*/ 	.byte	0xff
	.zero		1


	//   ....[47]....
        /*03fc*/ 	.word	0x00002cf0
        /*0400*/ 	.word	0x00000002
        /*0404*/ 	.word	0x00000000
        /*0408*/ 	.short	0x0101
        /*040a*/ 	.byte	0xff
	.zero		1


	//   ....[48]....
        /*040c*/ 	.word	0x00002d80
        /*0410*/ 	.word	0x000000ff
        /*0414*/ 	.word	0x00000080
        /*0418*/ 	.short	0x0106
        /*041a*/ 	.byte	0x04
	.zero		1


	//   ....[49]....
        /*041c*/ 	.word	0x00002da0
        /*0420*/ 	.word	0x000000ff
        /*0424*/ 	.word	0x00000080
        /*0428*/ 	.short	0x010a
        /*042a*/ 	.byte	0x04
	.zero		1


	//   ....[50]....
        /*042c*/ 	.word	0x00002e30
        /*0430*/ 	.word	0x000000ff
        /*0434*/ 	.word	0x00000080
        /*0438*/ 	.short	0x0106
        /*043a*/ 	.byte	0x07
	.zero		1


	//   ....[51]....
        /*043c*/ 	.word	0x00002e70
        /*0440*/ 	.word	0x00000000
        /*0444*/ 	.word	0x00000080
        /*0448*/ 	.short	0x010a
        /*044a*/ 	.byte	0xff
	.zero		1


	//   ....[52]....
        /*044c*/ 	.word	0x00003440
        /*0450*/ 	.word	0x00000000
        /*0454*/ 	.word	0x00000070
        /*0458*/ 	.short	0x010a
        /*045a*/ 	.byte	0xff
	.zero		1


	//   ....[53]....
        /*045c*/ 	.word	0x00003540
        /*0460*/ 	.word	0x00000003
        /*0464*/ 	.word	0x00000000
        /*0468*/ 	.short	0x0101
        /*046a*/ 	.byte	0xff
	.zero		1


	//   ....[54]....
        /*046c*/ 	.word	0x00003550
        /*0470*/ 	.word	0x000000ff
        /*0474*/ 	.word	0x00000000
        /*0478*/ 	.short	0x010a
        /*047a*/ 	.byte	0x04
	.zero		1


	//   ....[55]....
        /*047c*/ 	.word	0x000035d0
        /*0480*/ 	.word	0x000000ff
        /*0484*/ 	.word	0x000000b0
        /*0488*/ 	.short	0x010a
        /*048a*/ 	.byte	0x2e
	.zero		1


	//   ....[56]....
        /*048c*/ 	.word	0x000036b0
        /*0490*/ 	.word	0x000000ff
        /*0494*/ 	.word	0x00000000
        /*0498*/ 	.short	0x010a
        /*049a*/ 	.byte	0x07
	.zero		1


	//   ....[57]....
        /*049c*/ 	.word	0x000037f0
        /*04a0*/ 	.word	0x000000ff
        /*04a4*/ 	.word	0x00000000
        /*04a8*/ 	.short	0x010a
        /*04aa*/ 	.byte	0x04
	.zero		1


	//   ....[58]....
        /*04ac*/ 	.word	0x00003bc0
        /*04b0*/ 	.word	0x000000ff
        /*04b4*/ 	.word	0x00000000
        /*04b8*/ 	.short	0x010a
        /*04ba*/ 	.byte	0x04
	.zero		1


	//   ....[59]....
        /*04bc*/ 	.word	0x00003c50
        /*04c0*/ 	.word	0x000000ff
        /*04c4*/ 	.word	0x00000000
        /*04c8*/ 	.short	0x010a
        /*04ca*/ 	.byte	0x05
	.zero		1


	//   ....[60]....
        /*04cc*/ 	.word	0x00003ce0
        /*04d0*/ 	.word	0x000000ff
        /*04d4*/ 	.word	0x00000000
        /*04d8*/ 	.short	0x010a
        /*04da*/ 	.byte	0x05
	.zero		1


	//   ....[61]....
        /*04dc*/ 	.word	0x00003d70
        /*04e0*/ 	.word	0x000000ff
        /*04e4*/ 	.word	0x00000000
        /*04e8*/ 	.short	0x010a
        /*04ea*/ 	.byte	0x04
	.zero		1


	//   ....[62]....
        /*04ec*/ 	.word	0x00004240
        /*04f0*/ 	.word	0x0000000c
        /*04f4*/ 	.word	0x00000070
        /*04f8*/ 	.short	0x010a
        /*04fa*/ 	.byte	0xff
	.zero		1


	//   ....[63]....
        /*04fc*/ 	.word	0x000043b0
        /*0500*/ 	.word	0x00000000
        /*0504*/ 	.word	0x00000000
        /*0508*/ 	.short	0x0101
        /*050a*/ 	.byte	0xff
	.zero		1


	//   ....[64]....
        /*050c*/ 	.word	0x00004840
        /*0510*/ 	.word	0x000000ff
        /*0514*/ 	.word	0x00000068
        /*0518*/ 	.short	0x010a
        /*051a*/ 	.byte	0x15
	.zero		1


	//   ....[65]....
        /*051c*/ 	.word	0x000049c0
        /*0520*/ 	.word	0x000000ff
        /*0524*/ 	.word	0x00000040
        /*0528*/ 	.short	0x010a
        /*052a*/ 	.byte	0x15
	.zero		1


	//   ....[66]....
        /*052c*/ 	.word	0x00004b40
        /*0530*/ 	.word	0x000000ff
        /*0534*/ 	.word	0x00000020
        /*0538*/ 	.short	0x010b
        /*053a*/ 	.byte	0x15
	.zero		1


	//   ....[67]....
        /*053c*/ 	.word	0x00004b50
        /*0540*/ 	.word	0x000000ff
        /*0544*/ 	.word	0x00000000
        /*0548*/ 	.short	0x0101
        /*054a*/ 	.byte	0x06
	.zero		1


	//   ....[68]....
        /*054c*/ 	.word	0x00004b60
        /*0550*/ 	.word	0x000000ff
        /*0554*/ 	.word	0x00000048
        /*0558*/ 	.short	0x010a
        /*055a*/ 	.byte	0x15
	.zero		1


	//   ....[69]....
        /*055c*/ 	.word	0x00004cc0
        /*0560*/ 	.word	0x000000ff
        /*0564*/ 	.word	0x00000028
        /*0568*/ 	.short	0x010b
        /*056a*/ 	.byte	0x15
	.zero		1


	//   ....[70]....
        /*056c*/ 	.word	0x00004cd0
        /*0570*/ 	.word	0x000000ff
        /*0574*/ 	.word	0x00000000
        /*0578*/ 	.short	0x0101
        /*057a*/ 	.byte	0x06
	.zero		1


	//   ....[71]....
        /*057c*/ 	.word	0x00004ce0
        /*0580*/ 	.word	0x000000ff
        /*0584*/ 	.word	0x00000050
        /*0588*/ 	.short	0x010a
        /*058a*/ 	.byte	0x15
	.zero		1


	//   ....[72]....
        /*058c*/ 	.word	0x00004e30
        /*0590*/ 	.word	0x000000ff
        /*0594*/ 	.word	0x00000030
        /*0598*/ 	.short	0x010b
        /*059a*/ 	.byte	0x15
	.zero		1


	//   ....[73]....
        /*059c*/ 	.word	0x00004e40
        /*05a0*/ 	.word	0x000000ff
        /*05a4*/ 	.word	0x00000000
        /*05a8*/ 	.short	0x0101
        /*05aa*/ 	.byte	0x06
	.zero		1


	//   ....[74]....
        /*05ac*/ 	.word	0x00004e50
        /*05b0*/ 	.word	0x000000ff
        /*05b4*/ 	.word	0x00000058
        /*05b8*/ 	.short	0x010a
        /*05ba*/ 	.byte	0x15
	.zero		1


	//   ....[75]....
        /*05bc*/ 	.word	0x00005040
        /*05c0*/ 	.word	0x000000ff
        /*05c4*/ 	.word	0x00000038
        /*05c8*/ 	.short	0x010b
        /*05ca*/ 	.byte	0x15
	.zero		1


	//   ....[76]....
        /*05cc*/ 	.word	0x00005050
        /*05d0*/ 	.word	0x000000ff
        /*05d4*/ 	.word	0x00000000
        /*05d8*/ 	.short	0x0101
        /*05da*/ 	.byte	0x25
	.zero		1


	//   ....[77]....
        /*05dc*/ 	.word	0x00005080
        /*05e0*/ 	.word	0x000000ff
        /*05e4*/ 	.word	0x00000040
        /*05e8*/ 	.short	0x010a
        /*05ea*/ 	.byte	0x15
	.zero		1


	//   ....[78]....
        /*05ec*/ 	.word	0x000050a0
        /*05f0*/ 	.word	0x000000ff
        /*05f4*/ 	.word	0x00000048
        /*05f8*/ 	.short	0x010a
        /*05fa*/ 	.byte	0x15
	.zero		1


	//   ....[79]....
        /*05fc*/ 	.word	0x000050c0
        /*0600*/ 	.word	0x000000ff
        /*0604*/ 	.word	0x00000050
        /*0608*/ 	.short	0x010a
        /*060a*/ 	.byte	0x15
	.zero		1


	//   ....[80]....
        /*060c*/ 	.word	0x00005100
        /*0610*/ 	.word	0x00000000
        /*0614*/ 	.word	0x00000058
        /*0618*/ 	.short	0x010a
        /*061a*/ 	.byte	0xff
	.zero		1


	//   ....[81]....
        /*061c*/ 	.word	0x00005450
        /*0620*/ 	.word	0x00000003
        /*0624*/ 	.word	0x00000070
        /*0628*/ 	.short	0x010a
        /*062a*/ 	.byte	0xff
	.zero		1


	//   ....[82]....
        /*062c*/ 	.word	0x000055d0
        /*0630*/ 	.word	0x00000000
        /*0634*/ 	.word	0x00000000
        /*0638*/ 	.short	0x0101
        /*063a*/ 	.byte	0xff
	.zero		1


	//   ....[83]....
        /*063c*/ 	.word	0x000061a0
        /*0640*/ 	.word	0x000000ff
        /*0644*/ 	.word	0x00000020
        /*0648*/ 	.short	0x010a
        /*064a*/ 	.byte	0x2c
	.zero		1


	//   ....[84]....
        /*064c*/ 	.word	0x00006210
        /*0650*/ 	.word	0x00000063
        /*0654*/ 	.word	0x00000090
        /*0658*/ 	.short	0x010a
        /*065a*/ 	.byte	0xff
	.zero		1


	//   ....[85]....
        /*065c*/ 	.word	0x00006330
        /*0660*/ 	.word	0x000000ff
        /*0664*/ 	.word	0x00000020
        /*0668*/ 	.short	0x010a
        /*066a*/ 	.byte	0x2c
	.zero		1


	//   ....[86]....
        /*066c*/ 	.word	0x00006430
        /*0670*/ 	.word	0x00000063
        /*0674*/ 	.word	0x00000090
        /*0678*/ 	.short	0x010a
        /*067a*/ 	.byte	0xff
	.zero		1


	//   ....[87]....
        /*067c*/ 	.word	0x00006f30
        /*0680*/ 	.word	0x00000000
        /*0684*/ 	.word	0x00000000
        /*0688*/ 	.short	0x0101
        /*068a*/ 	.byte	0xff
	.zero		1


	//   ....[88]....
        /*068c*/ 	.word	0x00006f40
        /*0690*/ 	.word	0x00000003
        /*0694*/ 	.word	0x00000020
        /*0698*/ 	.short	0x010a
        /*069a*/ 	.byte	0xff
	.zero		1


	//   ....[89]....
        /*069c*/ 	.word	0x00007010
        /*06a0*/ 	.word	0x00000003
        /*06a4*/ 	.word	0x00000020
        /*06a8*/ 	.short	0x010a
        /*06aa*/ 	.byte	0xff
	.zero		1


	//   ....[90]....
        /*06ac*/ 	.word	0x00007ba0
        /*06b0*/ 	.word	0x0000003f
        /*06b4*/ 	.word	0x00000000
        /*06b8*/ 	.short	0x0101
        /*06ba*/ 	.byte	0xff
	.zero		1


	//   ....[91]....
        /*06bc*/ 	.word	0x00007bc0
        /*06c0*/ 	.word	0x00000066
        /*06c4*/ 	.word	0x00000020
        /*06c8*/ 	.short	0x010a
        /*06ca*/ 	.byte	0xff
	.zero		1


	//   ....[92]....
        /*06cc*/ 	.word	0x00007c80
        /*06d0*/ 	.word	0x00000066
        /*06d4*/ 	.word	0x00000020
        /*06d8*/ 	.short	0x010a
        /*06da*/ 	.byte	0xff
	.zero		1


	//   ....[93]....
        /*06dc*/ 	.word	0x00008810
        /*06e0*/ 	.word	0x0000003f
        /*06e4*/ 	.word	0x00000000
        /*06e8*/ 	.short	0x0101
        /*06ea*/ 	.byte	0xff
	.zero		1


	//   ....[94]....
        /*06ec*/ 	.word	0x00008830
        /*06f0*/ 	.word	0x00000067
        /*06f4*/ 	.word	0x00000020
        /*06f8*/ 	.short	0x010a
        /*06fa*/ 	.byte	0xff
	.zero		1


	//   ....[95]....
        /*06fc*/ 	.word	0x000088f0
        /*0700*/ 	.word	0x00000067
        /*0704*/ 	.word	0x00000020
        /*0708*/ 	.short	0x010a
        /*070a*/ 	.byte	0xff
	.zero		1


	//   ....[96]....
        /*070c*/ 	.word	0x00008d10
        /*0710*/ 	.word	0x000000ff
        /*0714*/ 	.word	0x00000000
        /*0718*/ 	.short	0x0101
        /*071a*/ 	.byte	0x04
	.zero		1


	//   ....[97]....
        /*071c*/ 	.word	0x000094e0
        /*0720*/ 	.word	0x00000002
        /*0724*/ 	.word	0x00000000
        /*0728*/ 	.short	0x0101
        /*072a*/ 	.byte	0xff
	.zero		1


	//   ....[98]....
        /*072c*/ 	.word	0x00009770
        /*0730*/ 	.word	0x000000ff
        /*0734*/ 	.word	0x00000000
        /*0738*/ 	.short	0x0101
        /*073a*/ 	.byte	0x04
	.zero		1


	//   ....[99]....
        /*073c*/ 	.word	0x00009790
        /*0740*/ 	.word	0x00000003
        /*0744*/ 	.word	0x000000e0
        /*0748*/ 	.short	0x010a
        /*074a*/ 	.byte	0xff
	.zero		1


	//   ....[100]....
        /*074c*/ 	.word	0x000097f0
        /*0750*/ 	.word	0x00000000
        /*0754*/ 	.word	0x00000010
        /*0758*/ 	.short	0x010a
        /*075a*/ 	.byte	0xff
	.zero		1


	//   ....[101]....
        /*075c*/ 	.word	0x00009850
        /*0760*/ 	.word	0x00000000
        /*0764*/ 	.word	0x00000010
        /*0768*/ 	.short	0x010a
        /*076a*/ 	.byte	0xff
	.zero		1


	//   ....[102]....
        /*076c*/ 	.word	0x000098a0
        /*0770*/ 	.word	0x00000003
        /*0774*/ 	.word	0x00000070
        /*0778*/ 	.short	0x010a
        /*077a*/ 	.byte	0xff
	.zero		1


	//   ....[103]....
        /*077c*/ 	.word	0x00009900
        /*0780*/ 	.word	0x00000000
        /*0784*/ 	.word	0x00000000
        /*0788*/ 	.short	0x010a
        /*078a*/ 	.byte	0xff
	.zero		1


	//   ....[104]....
        /*078c*/ 	.word	0x00009950
        /*0790*/ 	.word	0x00000002
        /*0794*/ 	.word	0x000000d0
        /*0798*/ 	.short	0x010a
        /*079a*/ 	.byte	0xff
	.zero		1


	//   ....[105]....
        /*079c*/ 	.word	0x000099b0
        /*07a0*/ 	.word	0x00000002
        /*07a4*/ 	.word	0x00000080
        /*07a8*/ 	.short	0x010a
        /*07aa*/ 	.byte	0xff
	.zero		1


	//   ....[106]....
        /*07ac*/ 	.word	0x00009a00
        /*07b0*/ 	.word	0x00000002
        /*07b4*/ 	.word	0x00000070
        /*07b8*/ 	.short	0x010a
        /*07ba*/ 	.byte	0xff
	.zero		1


	//   ....[107]....
        /*07bc*/ 	.word	0x00009a60
        /*07c0*/ 	.word	0x00000000
        /*07c4*/ 	.word	0x00000080
        /*07c8*/ 	.short	0x010a
        /*07ca*/ 	.byte	0xff
	.zero		1


	//   ....[108]....
        /*07cc*/ 	.word	0x00009ab0
        /*07d0*/ 	.word	0x00000000
        /*07d4*/ 	.word	0x00000070
        /*07d8*/ 	.short	0x010a
        /*07da*/ 	.byte	0xff
	.zero		1


	//   ....[109]....
        /*07dc*/ 	.word	0x00009b10
        /*07e0*/ 	.word	0x00000003
        /*07e4*/ 	.word	0x000000b0
        /*07e8*/ 	.short	0x010a
        /*07ea*/ 	.byte	0xff
	.zero		1


	//   ....[110]....
        /*07ec*/ 	.word	0x00009b70
        /*07f0*/ 	.word	0x00000000
        /*07f4*/ 	.word	0x00000000
        /*07f8*/ 	.short	0x010a
        /*07fa*/ 	.byte	0xff
	.zero		1


	//   ....[111]....
        /*07fc*/ 	.word	0x00009bd0
        /*0800*/ 	.word	0x00000000
        /*0804*/ 	.word	0x00000000
        /*0808*/ 	.short	0x010a
        /*080a*/ 	.byte	0xff
	.zero		1


	//   ....[112]....
        /*080c*/ 	.word	0x00009c30
        /*0810*/ 	.word	0x00000000
        /*0814*/ 	.word	0x00000000
        /*0818*/ 	.short	0x010a
        /*081a*/ 	.byte	0xff
	.zero		1


	//   ....[113]....
        /*081c*/ 	.word	0x00009c90
        /*0820*/ 	.word	0x00000000
        /*0824*/ 	.word	0x00000000
        /*0828*/ 	.short	0x010a
        /*082a*/ 	.byte	0xff
	.zero		1


	//   ....[114]....
        /*082c*/ 	.word	0x00009cf0
        /*0830*/ 	.word	0x00000000
        /*0834*/ 	.word	0x00000000
        /*0838*/ 	.short	0x010a
        /*083a*/ 	.byte	0xff
	.zero		1


	//   ....[115]....
        /*083c*/ 	.word	0x00009d40
        /*0840*/ 	.word	0x0000000c
        /*0844*/ 	.word	0x00000070
        /*0848*/ 	.short	0x010a
        /*084a*/ 	.byte	0xff
	.zero		1


	//   ....[116]....
        /*084c*/ 	.word	0x00009da0
        /*0850*/ 	.word	0x00000000
        /*0854*/ 	.word	0x00000068
        /*0858*/ 	.short	0x010a
        /*085a*/ 	.byte	0xff
	.zero		1


	//   ....[117]....
        /*085c*/ 	.word	0x00009e00
        /*0860*/ 	.word	0x00000000
        /*0864*/ 	.word	0x00000040
        /*0868*/ 	.short	0x010a
        /*086a*/ 	.byte	0xff
	.zero		1


	//   ....[118]....
        /*086c*/ 	.word	0x00009e60
        /*0870*/ 	.word	0x00000000
        /*0874*/ 	.word	0x00000048
        /*0878*/ 	.short	0x010a
        /*087a*/ 	.byte	0xff
	.zero		1


	//   ....[119]....
        /*087c*/ 	.word	0x00009ec0
        /*0880*/ 	.word	0x00000000
        /*0884*/ 	.word	0x00000050
        /*0888*/ 	.short	0x010a
        /*088a*/ 	.byte	0xff
	.zero		1


	//   ....[120]....
        /*088c*/ 	.word	0x00009f20
        /*0890*/ 	.word	0x00000000
        /*0894*/ 	.word	0x00000058
        /*0898*/ 	.short	0x010a
        /*089a*/ 	.byte	0xff
	.zero		1


	//   ....[121]....
        /*089c*/ 	.word	0x00009f80
        /*08a0*/ 	.word	0x00000000
        /*08a4*/ 	.word	0x00000040
        /*08a8*/ 	.short	0x010a
        /*08aa*/ 	.byte	0xff
	.zero		1


	//   ....[122]....
        /*08ac*/ 	.word	0x00009fe0
        /*08b0*/ 	.word	0x00000000
        /*08b4*/ 	.word	0x00000048
        /*08b8*/ 	.short	0x010a
        /*08ba*/ 	.byte	0xff
	.zero		1


	//   ....[123]....
        /*08bc*/ 	.word	0x0000a040
        /*08c0*/ 	.word	0x00000000
        /*08c4*/ 	.word	0x00000050
        /*08c8*/ 	.short	0x010a
        /*08ca*/ 	.byte	0xff
	.zero		1


	//   ....[124]....
        /*08cc*/ 	.word	0x0000a090
        /*08d0*/ 	.word	0x00000003
        /*08d4*/ 	.word	0x00000070
        /*08d8*/ 	.short	0x010a
        /*08da*/ 	.byte	0xff
	.zero		1


	//   ....[125]....
        /*08dc*/ 	.word	0x0000a0f0
        /*08e0*/ 	.word	0x00000000
        /*08e4*/ 	.word	0x00000020
        /*08e8*/ 	.short	0x010a
        /*08ea*/ 	.byte	0xff
	.zero		1


	//   ....[126]....
        /*08ec*/ 	.word	0x0000a140
        /*08f0*/ 	.word	0x00000063
        /*08f4*/ 	.word	0x00000090
        /*08f8*/ 	.short	0x010a
        /*08fa*/ 	.byte	0xff
	.zero		1


	//   ....[127]....
        /*08fc*/ 	.word	0x0000a190
        /*0900*/ 	.word	0x00000003
        /*0904*/ 	.word	0x00000020
        /*0908*/ 	.short	0x010a
        /*090a*/ 	.byte	0xff
	.zero		1


	//   ....[128]....
        /*090c*/ 	.word	0x0000a1e0
        /*0910*/ 	.word	0x00000066
        /*0914*/ 	.word	0x00000020
        /*0918*/ 	.short	0x010a
        /*091a*/ 	.byte	0xff
	.zero		1


	//   ....[129]....
        /*091c*/ 	.word	0x0000a230
        /*0920*/ 	.word	0x00000067
        /*0924*/ 	.word	0x00000020
        /*0928*/ 	.short	0x010a
        /*092a*/ 	.byte	0xff
	.zero		1


	//----- nvinfo : EIATTR_NUM_MBARRIERS
	.align		4
.L_47:
        /*092c*/ 	.byte	0x03, 0x38
        /*092e*/ 	.short	0x001e


	//----- nvinfo : EIATTR_EXIT_INSTR_OFFSETS
	.align		4
        /*0930*/ 	.byte	0x04, 0x1c
        /*0932*/ 	.short	(.L_49 - .L_48)


	//   ....[0]....
.L_48:
        /*0934*/ 	.word	0x00002950


	//   ....[1]....
        /*0938*/ 	.word	0x00002e40


	//   ....[2]....
        /*093c*/ 	.word	0x00002ea0


	//   ....[3]....
        /*0940*/ 	.word	0x00003fd0


	//   ....[4]....
        /*0944*/ 	.word	0x00005130


	//   ....[5]....
        /*0948*/ 	.word	0x00005170


	//   ....[6]....
        /*094c*/ 	.word	0x00009660


	//   ....[7]....
        /*0950*/ 	.word	0x000096e0


	//   ....[8]....
        /*0954*/ 	.word	0x00009710


	//   ....[9]....
        /*0958*/ 	.word	0x00009780


	//----- nvinfo : EIATTR_MAX_THREADS
	.align		4
.L_49:
        /*095c*/ 	.byte	0x04, 0x05
        /*095e*/ 	.short	(.L_51 - .L_50)
.L_50:
        /*0960*/ 	.word	0x00000100
        /*0964*/ 	.word	0x00000001
        /*0968*/ 	.word	0x00000001


	//----- nvinfo : EIATTR_CRS_STACK_SIZE
	.align		4
.L_51:
        /*096c*/ 	.byte	0x04, 0x1e
        /*096e*/ 	.short	(.L_53 - .L_52)
.L_52:
        /*0970*/ 	.word	0x00000000


	//----- nvinfo : EIATTR_CBANK_PARAM_SIZE
	.align		4
.L_53:
        /*0974*/ 	.byte	0x03, 0x19
        /*0976*/ 	.short	0x0800


	//----- nvinfo : EIATTR_PARAM_CBANK
	.align		4
        /*0978*/ 	.byte	0x04, 0x0a
        /*097a*/ 	.short	(.L_55 - .L_54)
	.align		4
.L_54:
        /*097c*/ 	.word	index@(.nv.constant0._ZN7cutlass13device_kernelINS_4gemm6kernel13GemmUniversalIN4cute5tupleIJiiiiEEENS1_10collective13CollectiveMmaINS1_35MainloopSm100TmaUmmaWarpSpecializedILi2ELi2ELi4ENS5_IJNS4_1CILi1EEENSA_ILi2EEESB_EEEEENS5_IJNSA_ILi64EEENSA_ILi256EEENSA_ILi128EEEEEENS_10bfloat16_tENS5_IJlSB_lEEESJ_SK_NS4_8TiledMMAINS4_8MMA_AtomIJNS4_20SM100_MMA_F16BF16_SSISJ_SJ_fLi64ELi256ELNS4_4UMMA5MajorE0ELSP_0ELNSO_7ScaleInE0ELSQ_0EEEEEENS4_6LayoutINS5_IJSB_SB_SB_EEENS5_IJNSA_ILi0EEESV_SV_EEEEENS5_IJNS4_10UnderscoreESY_SY_EEEEENS4_23SM90_TMA_LOAD_MULTICASTENS4_14ComposedLayoutINS4_7SwizzleILi3ELi4ELi3EEENS4_18smem_ptr_flag_bitsILi16EEENST_INS5_IJNSA_ILi8EEESF_EEENS5_IJSF_SB_EEEEEEEvNS4_8identityENS4_13SM90_TMA_LOADES1B_vS1C_EENS_8epilogue10collective18CollectiveEpilogueINS1F_23Sm100TmaWarpSpecializedILi4ELi2ELi32ELb1ELb0EEEJSI_NS5_IJNST_ISF_SB_EES1K_EEESJ_SK_SJ_SK_NS1F_6fusion15FusionCallbacksIS1J_NS1M_17LinearCombinationISJ_fSJ_fLNS_15FloatRoundStyleE2EEESI_S1L_JEEENS4_5SM1004TMEM4LOAD26SM100_TMEM_LOAD_16dp256b8xES1D_S1B_NS4_17SM75_U32x4_LDSM_NENS4_14SM90_TMA_STOREES1B_NS4_17SM90_U32x4_STSM_NENS4_39AutoVectorizingCopyWithAssumedAlignmentILi128EEEEEEvvEEEEvNT_6ParamsE)
        /*0980*/ 	.short	0x0380
        /*0982*/ 	.short	0x0800


	//----- nvinfo : EIATTR_SW_WAR
	.align		4
.L_55:
        /*0984*/ 	.byte	0x04, 0x36
        /*0986*/ 	.short	(.L_57 - .L_56)
.L_56:
        /*0988*/ 	.word	0x00000008
.L_57:


//--------------------- .nv.callgraph             --------------------------
	.section	.nv.callgraph,"",@"SHT_CUDA_CALLGRAPH"
	.align	4
	.sectionentsize	8
	.align		4
        /*0000*/ 	.word	0x00000000
	.align		4
        /*0004*/ 	.word	0xffffffff
	.align		4
        /*0008*/ 	.word	index@(_ZN7cutlass13device_kernelINS_4gemm6kernel13GemmUniversalIN4cute5tupleIJiiiiEEENS1_10collective13CollectiveMmaINS1_35MainloopSm100TmaUmmaWarpSpecializedILi2ELi2ELi4ENS5_IJNS4_1CILi1EEENSA_ILi2EEESB_EEEEENS5_IJNSA_ILi64EEENSA_ILi256EEENSA_ILi128EEEEEENS_10bfloat16_tENS5_IJlSB_lEEESJ_SK_NS4_8TiledMMAINS4_8MMA_AtomIJNS4_20SM100_MMA_F16BF16_SSISJ_SJ_fLi64ELi256ELNS4_4UMMA5MajorE0ELSP_0ELNSO_7ScaleInE0ELSQ_0EEEEEENS4_6LayoutINS5_IJSB_SB_SB_EEENS5_IJNSA_ILi0EEESV_SV_EEEEENS5_IJNS4_10UnderscoreESY_SY_EEEEENS4_23SM90_TMA_LOAD_MULTICASTENS4_14ComposedLayoutINS4_7SwizzleILi3ELi4ELi3EEENS4_18smem_ptr_flag_bitsILi16EEENST_INS5_IJNSA_ILi8EEESF_EEENS5_IJSF_SB_EEEEEEEvNS4_8identityENS4_13SM90_TMA_LOADES1B_vS1C_EENS_8epilogue10collective18CollectiveEpilogueINS1F_23Sm100TmaWarpSpecializedILi4ELi2ELi32ELb1ELb0EEEJSI_NS5_IJNST_ISF_SB_EES1K_EEESJ_SK_SJ_SK_NS1F_6fusion15FusionCallbacksIS1J_NS1M_17LinearCombinationISJ_fSJ_fLNS_15FloatRoundStyleE2EEESI_S1L_JEEENS4_5SM1004TMEM4LOAD26SM100_TMEM_LOAD_16dp256b8xES1D_S1B_NS4_17SM75_U32x4_LDSM_NENS4_14SM90_TMA_STOREES1B_NS4_17SM90_U32x4_STSM_NENS4_39AutoVectorizingCopyWithAssumedAlignmentILi128EEEEEEvvEEEEvNT_6ParamsE)
	.align		4
        /*000c*/ 	.word	index@(__assertfail)
	.align		4
        /*0010*/ 	.word	0x00000000
	.align		4
        /*0014*/ 	.word	0xfffffffe
	.align		4
        /*0018*/ 	.word	0x00000000
	.align		4
        /*001c*/ 	.word	0xfffffffd
	.align		4
        /*0020*/ 	.word	0x00000000
	.align		4
        /*0024*/ 	.word	0xfffffffc


//--------------------- .nv.constant4             --------------------------
	.section	.nv.constant4,"a",@progbits
	.align	8
	.align		8
.nv.constant4:
        /*0000*/ 	.dword	__assertfail
	.align		8
        /*0008*/ 	.dword	__unnamed_1
	.align		8
        /*0010*/ 	.dword	__unnamed_2
	.align		8
        /*0018*/ 	.dword	_ZN39_INTERNAL_dea3024e_4_k_cu_95e7f846_72994cuda3std3__45__cpo5beginE
	.align		8
        /*0020*/ 	.dword	_ZN39_INTERNAL_dea3024e_4_k_cu_95e7f846_72994cuda3std3__45__cpo3endE
	.align		8
        /*0028*/ 	.dword	_ZN39_INTERNAL_dea3024e_4_k_cu_95e7f846_72994cuda3std3__45__cpo6cbeginE
	.align		8
        /*0030*/ 	.dword	_ZN39_INTERNAL_dea3024e_4_k_cu_95e7f846_72994cuda3std3__45__cpo4cendE
	.align		8
        /*0038*/ 	.dword	_ZN39_INTERNAL_dea3024e_4_k_cu_95e7f846_72994cuda3std3__441_GLOBAL__N__dea3024e_4_k_cu_95e7f846_72996ignoreE
	.align		8
        /*0040*/ 	.dword	_ZN39_INTERNAL_dea3024e_4_k_cu_95e7f846_72994cuda3std3__419piecewise_constructE
	.align		8
        /*0048*/ 	.dword	_ZN39_INTERNAL_dea3024e_4_k_cu_95e7f846_72994cuda3std3__48in_placeE
	.align		8
        /*0050*/ 	.dword	_ZN39_INTERNAL_dea3024e_4_k_cu_95e7f846_72994cuda3std6ranges3__45__cpo4swapE
	.align		8
        /*0058*/ 	.dword	_ZN39_INTERNAL_dea3024e_4_k_cu_95e7f846_72994cuda3std6ranges3__45__cpo9iter_moveE
	.align		8
        /*0060*/ 	.dword	_ZN39_INTERNAL_dea3024e_4_k_cu_95e7f846_72994cute7productE
	.align		8
        /*0068*/ 	.dword	_ZN39_INTERNAL_dea3024e_4_k_cu_95e7f846_72994cute1_E
	.align		8
        /*0070*/ 	.dword	$str$25
	.align		8
        /*0078*/ 	.dword	$str$26
	.align		8
        /*0080*/ 	.dword	$str$27
	.align		8
        /*0088*/ 	.dword	$str$28


//--------------------- .text._ZN7cutlass13device_kernelINS_4gemm6kernel13GemmUniversalIN4cute5tupleIJiiiiEEENS1_10collective13CollectiveMmaINS1_35MainloopSm100TmaUmmaWarpSpecializedILi2ELi2ELi4ENS5_IJNS4_1CILi1EEENSA_ILi2EEESB_EEEEENS5_IJNSA_ILi64EEENSA_ILi256EEENSA_ILi128EEEEEENS_10bfloat16_tENS5_IJlSB_lEEESJ_SK_NS4_8TiledMMAINS4_8MMA_AtomIJNS4_20SM100_MMA_F16BF16_SSISJ_SJ_fLi64ELi256ELNS4_4UMMA5MajorE0ELSP_0ELNSO_7ScaleInE0ELSQ_0EEEEEENS4_6LayoutINS5_IJSB_SB_SB_EEENS5_IJNSA_ILi0EEESV_SV_EEEEENS5_IJNS4_10UnderscoreESY_SY_EEEEENS4_23SM90_TMA_LOAD_MULTICASTENS4_14ComposedLayoutINS4_7SwizzleILi3ELi4ELi3EEENS4_18smem_ptr_flag_bitsILi16EEENST_INS5_IJNSA_ILi8EEESF_EEENS5_IJSF_SB_EEEEEEEvNS4_8identityENS4_13SM90_TMA_LOADES1B_vS1C_EENS_8epilogue10collective18CollectiveEpilogueINS1F_23Sm100TmaWarpSpecializedILi4ELi2ELi32ELb1ELb0EEEJSI_NS5_IJNST_ISF_SB_EES1K_EEESJ_SK_SJ_SK_NS1F_6fusion15FusionCallbacksIS1J_NS1M_17LinearCombinationISJ_fSJ_fLNS_15FloatRoundStyleE2EEESI_S1L_JEEENS4_5SM1004TMEM4LOAD26SM100_TMEM_LOAD_16dp256b8xES1D_S1B_NS4_17SM75_U32x4_LDSM_NENS4_14SM90_TMA_STOREES1B_NS4_17SM90_U32x4_STSM_NENS4_39AutoVectorizingCopyWithAssumedAlignmentILi128EEEEEEvvEEEEvNT_6ParamsE --------------------------
	.section	.text._ZN7cutlass13device_kernelINS_4gemm6kernel13GemmUniversalIN4cute5tupleIJiiiiEEENS1_10collective13CollectiveMmaINS1_35MainloopSm100TmaUmmaWarpSpecializedILi2ELi2ELi4ENS5_IJNS4_1CILi1EEENSA_ILi2EEESB_EEEEENS5_IJNSA_ILi64EEENSA_ILi256EEENSA_ILi128EEEEEENS_10bfloat16_tENS5_IJlSB_lEEESJ_SK_NS4_8TiledMMAINS4_8MMA_AtomIJNS4_20SM100_MMA_F16BF16_SSISJ_SJ_fLi64ELi256ELNS4_4UMMA5MajorE0ELSP_0ELNSO_7ScaleInE0ELSQ_0EEEEEENS4_6LayoutINS5_IJSB_SB_SB_EEENS5_IJNSA_ILi0EEESV_SV_EEEEENS5_IJNS4_10UnderscoreESY_SY_EEEEENS4_23SM90_TMA_LOAD_MULTICASTENS4_14ComposedLayoutINS4_7SwizzleILi3ELi4ELi3EEENS4_18smem_ptr_flag_bitsILi16EEENST_INS5_IJNSA_ILi8EEESF_EEENS5_IJSF_SB_EEEEEEEvNS4_8identityENS4_13SM90_TMA_LOADES1B_vS1C_EENS_8epilogue10collective18CollectiveEpilogueINS1F_23Sm100TmaWarpSpecializedILi4ELi2ELi32ELb1ELb0EEEJSI_NS5_IJNST_ISF_SB_EES1K_EEESJ_SK_SJ_SK_NS1F_6fusion15FusionCallbacksIS1J_NS1M_17LinearCombinationISJ_fSJ_fLNS_15FloatRoundStyleE2EEESI_S1L_JEEENS4_5SM1004TMEM4LOAD26SM100_TMEM_LOAD_16dp256b8xES1D_S1B_NS4_17SM75_U32x4_LDSM_NENS4_14SM90_TMA_STOREES1B_NS4_17SM90_U32x4_STSM_NENS4_39AutoVectorizingCopyWithAssumedAlignmentILi128EEEEEEvvEEEEvNT_6ParamsE,"ax",@progbits
	.align	128
.text._ZN7cutlass13device_kernelINS_4gemm6kernel13GemmUniversalIN4cute5tupleIJiiiiEEENS1_10collective13CollectiveMmaINS1_35MainloopSm100TmaUmmaWarpSpecializedILi2ELi2ELi4ENS5_IJNS4_1CILi1EEENSA_ILi2EEESB_EEEEENS5_IJNSA_ILi64EEENSA_ILi256EEENSA_ILi128EEEEEENS_10bfloat16_tENS5_IJlSB_lEEESJ_SK_NS4_8TiledMMAINS4_8MMA_AtomIJNS4_20SM100_MMA_F16BF16_SSISJ_SJ_fLi64ELi256ELNS4_4UMMA5MajorE0ELSP_0ELNSO_7ScaleInE0ELSQ_0EEEEEENS4_6LayoutINS5_IJSB_SB_SB_EEENS5_IJNSA_ILi0EEESV_SV_EEEEENS5_IJNS4_10UnderscoreESY_SY_EEEEENS4_23SM90_TMA_LOAD_MULTICASTENS4_14ComposedLayoutINS4_7SwizzleILi3ELi4ELi3EEENS4_18smem_ptr_flag_bitsILi16EEENST_INS5_IJNSA_ILi8EEESF_EEENS5_IJSF_SB_EEEEEEEvNS4_8identityENS4_13SM90_TMA_LOADES1B_vS1C_EENS_8epilogue10collective18CollectiveEpilogueINS1F_23Sm100TmaWarpSpecializedILi4ELi2ELi32ELb1ELb0EEEJSI_NS5_IJNST_ISF_SB_EES1K_EEESJ_SK_SJ_SK_NS1F_6fusion15FusionCallbacksIS1J_NS1M_17LinearCombinationISJ_fSJ_fLNS_15FloatRoundStyleE2EEESI_S1L_JEEENS4_5SM1004TMEM4LOAD26SM100_TMEM_LOAD_16dp256b8xES1D_S1B_NS4_17SM75_U32x4_LDSM_NENS4_14SM90_TMA_STOREES1B_NS4_17SM90_U32x4_STSM_NENS4_39AutoVectorizingCopyWithAssumedAlignmentILi128EEEEEEvvEEEEvNT_6ParamsE:
        .type           _ZN7cutlass13device_kernelINS_4gemm6kernel13GemmUniversalIN4cute5tupleIJiiiiEEENS1_10collective13CollectiveMmaINS1_35MainloopSm100TmaUmmaWarpSpecializedILi2ELi2ELi4ENS5_IJNS4_1CILi1EEENSA_ILi2EEESB_EEEEENS5_IJNSA_ILi64EEENSA_ILi256EEENSA_ILi128EEEEEENS_10bfloat16_tENS5_IJlSB_lEEESJ_SK_NS4_8TiledMMAINS4_8MMA_AtomIJNS4_20SM100_MMA_F16BF16_SSISJ_SJ_fLi64ELi256ELNS4_4UMMA5MajorE0ELSP_0ELNSO_7ScaleInE0ELSQ_0EEEEEENS4_6LayoutINS5_IJSB_SB_SB_EEENS5_IJNSA_ILi0EEESV_SV_EEEEENS5_IJNS4_10UnderscoreESY_SY_EEEEENS4_23SM90_TMA_LOAD_MULTICASTENS4_14ComposedLayoutINS4_7SwizzleILi3ELi4ELi3EEENS4_18smem_ptr_flag_bitsILi16EEENST_INS5_IJNSA_ILi8EEESF_EEENS5_IJSF_SB_EEEEEEEvNS4_8identityENS4_13SM90_TMA_LOADES1B_vS1C_EENS_8epilogue10collective18CollectiveEpilogueINS1F_23Sm100TmaWarpSpecializedILi4ELi2ELi32ELb1ELb0EEEJSI_NS5_IJNST_ISF_SB_EES1K_EEESJ_SK_SJ_SK_NS1F_6fusion15FusionCallbacksIS1J_NS1M_17LinearCombinationISJ_fSJ_fLNS_15FloatRoundStyleE2EEESI_S1L_JEEENS4_5SM1004TMEM4LOAD26SM100_TMEM_LOAD_16dp256b8xES1D_S1B_NS4_17SM75_U32x4_LDSM_NENS4_14SM90_TMA_STOREES1B_NS4_17SM90_U32x4_STSM_NENS4_39AutoVectorizingCopyWithAssumedAlignmentILi128EEEEEEvvEEEEvNT_6ParamsE,@function
        .size           _ZN7cutlass13device_kernelINS_4gemm6kernel13GemmUniversalIN4cute5tupleIJiiiiEEENS1_10collective13CollectiveMmaINS1_35MainloopSm100TmaUmmaWarpSpecializedILi2ELi2ELi4ENS5_IJNS4_1CILi1EEENSA_ILi2EEESB_EEEEENS5_IJNSA_ILi64EEENSA_ILi256EEENSA_ILi128EEEEEENS_10bfloat16_tENS5_IJlSB_lEEESJ_SK_NS4_8TiledMMAINS4_8MMA_AtomIJNS4_20SM100_MMA_F16BF16_SSISJ_SJ_fLi64ELi256ELNS4_4UMMA5MajorE0ELSP_0ELNSO_7ScaleInE0ELSQ_0EEEEEENS4_6LayoutINS5_IJSB_SB_SB_EEENS5_IJNSA_ILi0EEESV_SV_EEEEENS5_IJNS4_10UnderscoreESY_SY_EEEEENS4_23SM90_TMA_LOAD_MULTICASTENS4_14ComposedLayoutINS4_7SwizzleILi3ELi4ELi3EEENS4_18smem_ptr_flag_bitsILi16EEENST_INS5_IJNSA_ILi8EEESF_EEENS5_IJSF_SB_EEEEEEEvNS4_8identityENS4_13SM90_TMA_LOADES1B_vS1C_EENS_8epilogue10collective18CollectiveEpilogueINS1F_23Sm100TmaWarpSpecializedILi4ELi2ELi32ELb1ELb0EEEJSI_NS5_IJNST_ISF_SB_EES1K_EEESJ_SK_SJ_SK_NS1F_6fusion15FusionCallbacksIS1J_NS1M_17LinearCombinationISJ_fSJ_fLNS_15FloatRoundStyleE2EEESI_S1L_JEEENS4_5SM1004TMEM4LOAD26SM100_TMEM_LOAD_16dp256b8xES1D_S1B_NS4_17SM75_U32x4_LDSM_NENS4_14SM90_TMA_STOREES1B_NS4_17SM90_U32x4_STSM_NENS4_39AutoVectorizingCopyWithAssumedAlignmentILi128EEEEEEvvEEEEvNT_6ParamsE,(.L_x_177 - _ZN7cutlass13device_kernelINS_4gemm6kernel13GemmUniversalIN4cute5tupleIJiiiiEEENS1_10collective13CollectiveMmaINS1_35MainloopSm100TmaUmmaWarpSpecializedILi2ELi2ELi4ENS5_IJNS4_1CILi1EEENSA_ILi2EEESB_EEEEENS5_IJNSA_ILi64EEENSA_ILi256EEENSA_ILi128EEEEEENS_10bfloat16_tENS5_IJlSB_lEEESJ_SK_NS4_8TiledMMAINS4_8MMA_AtomIJNS4_20SM100_MMA_F16BF16_SSISJ_SJ_fLi64ELi256ELNS4_4UMMA5MajorE0ELSP_0ELNSO_7ScaleInE0ELSQ_0EEEEEENS4_6LayoutINS5_IJSB_SB_SB_EEENS5_IJNSA_ILi0EEESV_SV_EEEEENS5_IJNS4_10UnderscoreESY_SY_EEEEENS4_23SM90_TMA_LOAD_MULTICASTENS4_14ComposedLayoutINS4_7SwizzleILi3ELi4ELi3EEENS4_18smem_ptr_flag_bitsILi16EEENST_INS5_IJNSA_ILi8EEESF_EEENS5_IJSF_SB_EEEEEEEvNS4_8identityENS4_13SM90_TMA_LOADES1B_vS1C_EENS_8epilogue10collective18CollectiveEpilogueINS1F_23Sm100TmaWarpSpecializedILi4ELi2ELi32ELb1ELb0EEEJSI_NS5_IJNST_ISF_SB_EES1K_EEESJ_SK_SJ_SK_NS1F_6fusion15FusionCallbacksIS1J_NS1M_17LinearCombinationISJ_fSJ_fLNS_15FloatRoundStyleE2EEESI_S1L_JEEENS4_5SM1004TMEM4LOAD26SM100_TMEM_LOAD_16dp256b8xES1D_S1B_NS4_17SM75_U32x4_LDSM_NENS4_14SM90_TMA_STOREES1B_NS4_17SM90_U32x4_STSM_NENS4_39AutoVectorizingCopyWithAssumedAlignmentILi128EEEEEEvvEEEEvNT_6ParamsE)
        .other          _ZN7cutlass13device_kernelINS_4gemm6kernel13GemmUniversalIN4cute5tupleIJiiiiEEENS1_10collective13CollectiveMmaINS1_35MainloopSm100TmaUmmaWarpSpecializedILi2ELi2ELi4ENS5_IJNS4_1CILi1EEENSA_ILi2EEESB_EEEEENS5_IJNSA_ILi64EEENSA_ILi256EEENSA_ILi128EEEEEENS_10bfloat16_tENS5_IJlSB_lEEESJ_SK_NS4_8TiledMMAINS4_8MMA_AtomIJNS4_20SM100_MMA_F16BF16_SSISJ_SJ_fLi64ELi256ELNS4_4UMMA5MajorE0ELSP_0ELNSO_7ScaleInE0ELSQ_0EEEEEENS4_6LayoutINS5_IJSB_SB_SB_EEENS5_IJNSA_ILi0EEESV_SV_EEEEENS5_IJNS4_10UnderscoreESY_SY_EEEEENS4_23SM90_TMA_LOAD_MULTICASTENS4_14ComposedLayoutINS4_7SwizzleILi3ELi4ELi3EEENS4_18smem_ptr_flag_bitsILi16EEENST_INS5_IJNSA_ILi8EEESF_EEENS5_IJSF_SB_EEEEEEEvNS4_8identityENS4_13SM90_TMA_LOADES1B_vS1C_EENS_8epilogue10collective18CollectiveEpilogueINS1F_23Sm100TmaWarpSpecializedILi4ELi2ELi32ELb1ELb0EEEJSI_NS5_IJNST_ISF_SB_EES1K_EEESJ_SK_SJ_SK_NS1F_6fusion15FusionCallbacksIS1J_NS1M_17LinearCombinationISJ_fSJ_fLNS_15FloatRoundStyleE2EEESI_S1L_JEEENS4_5SM1004TMEM4LOAD26SM100_TMEM_LOAD_16dp256b8xES1D_S1B_NS4_17SM75_U32x4_LDSM_NENS4_14SM90_TMA_STOREES1B_NS4_17SM90_U32x4_STSM_NENS4_39AutoVectorizingCopyWithAssumedAlignmentILi128EEEEEEvvEEEEvNT_6ParamsE,@"STO_CUDA_ENTRY STV_DEFAULT"
_ZN7cutlass13device_kernelINS_4gemm6kernel13GemmUniversalIN4cute5tupleIJiiiiEEENS1_10collective13CollectiveMmaINS1_35MainloopSm100TmaUmmaWarpSpecializedILi2ELi2ELi4ENS5_IJNS4_1CILi1EEENSA_ILi2EEESB_EEEEENS5_IJNSA_ILi64EEENSA_ILi256EEENSA_ILi128EEEEEENS_10bfloat16_tENS5_IJlSB_lEEESJ_SK_NS4_8TiledMMAINS4_8MMA_AtomIJNS4_20SM100_MMA_F16BF16_SSISJ_SJ_fLi64ELi256ELNS4_4UMMA5MajorE0ELSP_0ELNSO_7ScaleInE0ELSQ_0EEEEEENS4_6LayoutINS5_IJSB_SB_SB_EEENS5_IJNSA_ILi0EEESV_SV_EEEEENS5_IJNS4_10UnderscoreESY_SY_EEEEENS4_23SM90_TMA_LOAD_MULTICASTENS4_14ComposedLayoutINS4_7SwizzleILi3ELi4ELi3EEENS4_18smem_ptr_flag_bitsILi16EEENST_INS5_IJNSA_ILi8EEESF_EEENS5_IJSF_SB_EEEEEEEvNS4_8identityENS4_13SM90_TMA_LOADES1B_vS1C_EENS_8epilogue10collective18CollectiveEpilogueINS1F_23Sm100TmaWarpSpecializedILi4ELi2ELi32ELb1ELb0EEEJSI_NS5_IJNST_ISF_SB_EES1K_EEESJ_SK_SJ_SK_NS1F_6fusion15FusionCallbacksIS1J_NS1M_17LinearCombinationISJ_fSJ_fLNS_15FloatRoundStyleE2EEESI_S1L_JEEENS4_5SM1004TMEM4LOAD26SM100_TMEM_LOAD_16dp256b8xES1D_S1B_NS4_17SM75_U32x4_LDSM_NENS4_14SM90_TMA_STOREES1B_NS4_17SM90_U32x4_STSM_NENS4_39AutoVectorizingCopyWithAssumedAlignmentILi128EEEEEEvvEEEEvNT_6ParamsE:
[----:B------:R-:W1:Y:S01]  /*0000*/  LDC R1, c[0x0][0x37c] ;  /* 0x0000df00ff017b82 */ /* 0x000e620000000800 */
[----:B------:R-:W2:Y:S01]  /*0010*/  S2R R93, SR_TID.X ;  /* 0x00000000005d7919 */ /* 0x000ea20000002100 */
[----:B------:R-:W3:Y:S01]  /*0020*/  LDCU.64 UR8, c[0x0][0x890] ;  /* 0x00011200ff0877ac */ /* 0x000ee20008000a00 */
[----:B------:R-:W-:Y:S02]  /*0030*/  PRMT R81, RZ, 0x7610, R81 ;  /* 0x00007610ff517816 */ /* 0x000fe40000000051 */
[----:B------:R-:W-:Y:S01]  /*0040*/  ELECT P3, URZ, PT ;  /* 0x0000000000ff782f */ /* 0x000fe20003860000 */
[----:B---3--:R-:W-:-:S04]  /*0050*/  UISETP.NE.U32.AND UP0, UPT, UR8, URZ, UPT ;  /* 0x000000ff0800728c */ /* 0x008fc8000bf05070 */
[----:B------:R-:W-:Y:S01]  /*0060*/  UISETP.NE.AND.EX UP0, UPT, UR9, URZ, UPT, UP0 ;  /* 0x000000ff0900728c */ /* 0x000fe2000bf05300 */
[----:B--2---:R-:W-:-:S05]  /*0070*/  SHF.R.U32.HI R82, RZ, 0x5, R93 ;  /* 0x00000005ff527819 */ /* 0x004fca000001165d */
[----:B------:R-:W2:Y:S02]  /*0080*/  SHFL.IDX PT, R0, R82, RZ, 0x1f ;  /* 0x00001fff52007589 */ /* 0x000ea400000e0000 */
[----:B--2---:R-:W-:Y:S01]  /*0090*/  R2UR UR17, R0 ;  /* 0x00000000001172ca */ /* 0x004fe200000e0000 */
[----:B-1----:R-:W-:-:S14]  /*00a0*/  BRA.U UP0, `(.L_x_0) ;  /* 0x0000000100307547 */ /* 0x002fdc000b800000 */
[----:B------:R-:W1:Y:S02]  /*00b0*/  LDCU.64 UR4, c[0x0][0x888] ;  /* 0x00011100ff0477ac */ /* 0x000e640008000a00 */
[----:B-1----:R-:W-:-:S04]  /*00c0*/  UISETP.NE.U32.AND UP0, UPT, UR4, URZ, UPT ;  /* 0x000000ff0400728c */ /* 0x002fc8000bf05070 */
[----:B------:R-:W-:-:S09]  /*00d0*/  UISETP.NE.AND.EX UP0, UPT, UR5, URZ, UPT, UP0 ;  /* 0x000000ff0500728c */ /* 0x000fd2000bf05300 */
[----:B------:R-:W-:Y:S05]  /*00e0*/  BRA.U !UP0, `(.L_x_1) ;  /* 0x0000000108147547 */ /* 0x000fea000b800000 */
[----:B------:R-:W1:Y:S01]  /*00f0*/  LDC.64 R2, c[0x0][0x888] ;  /* 0x00022200ff027b82 */ /* 0x000e620000000a00 */
[----:B------:R-:W1:Y:S02]  /*0100*/  LDCU.64 UR4, c[0x0][0x358] ;  /* 0x00006b00ff0477ac */ /* 0x000e640008000a00 */
[----:B-1----:R1:W5:Y:S01]  /*0110*/  LDG.E R41, desc[UR4][R2.64] ;  /* 0x0000000402297981 */ /* 0x002362000c1e1900 */
[----:B------:R-:W-:Y:S01]  /*0120*/  HFMA2 R81, -RZ, RZ, 0, 5.9604644775390625e-08 ;  /* 0x00000001ff517431 */ /* 0x000fe200000001ff */
[----:B------:R-:W-:Y:S05]  /*0130*/  BRA `(.L_x_0) ;  /* 0x00000000000c7947 */ /* 0x000fea0003800000 */
.L_x_1:
[----:B------:R-:W1:Y:S01]  /*0140*/  LDCU UR4, c[0x0][0x880] ;  /* 0x00011000ff0477ac */ /* 0x000e620008000800 */
[----:B------:R-:W-:Y:S01]  /*0150*/  HFMA2 R81, -RZ, RZ, 0, 5.9604644775390625e-08 ;  /* 0x00000001ff517431 */ /* 0x000fe200000001ff */
[----:B-1----:R-:W-:-:S07]  /*0160*/  MOV R41, UR4 ;  /* 0x0000000400297c02 */ /* 0x002fce0008000f00 */
.L_x_0:
[----:B------:R-:W2:Y:S02]  /*0170*/  LDCU.64 UR4, c[0x0][0x8b0] ;  /* 0x00011600ff0477ac */ /* 0x000ea40008000a00 */
[----:B--2---:R-:W-:-:S04]  /*0180*/  UISETP.NE.U32.AND UP0, UPT, UR4, URZ, UPT ;  /* 0x000000ff0400728c */ /* 0x004fc8000bf05070 */
[----:B------:R-:W-:-:S09]  /*0190*/  UISETP.NE.AND.EX UP0, UPT, UR5, URZ, UPT, UP0 ;  /* 0x000000ff0500728c */ /* 0x000fd2000bf05300 */
[----:B------:R-:W-:Y:S05]  /*01a0*/  BRA.U UP0, `(.L_x_2) ;  /* 0x0000000100287547 */ /* 0x000fea000b800000 */
[----:B------:R-:W2:Y:S02]  /*01b0*/  LDCU.64 UR4, c[0x0][0x8a8] ;  /* 0x00011500ff0477ac */ /* 0x000ea40008000a00 */
[----:B--2---:R-:W-:-:S04]  /*01c0*/  UISETP.NE.U32.AND UP0, UPT, UR4, URZ, UPT ;  /* 0x000000ff0400728c */ /* 0x004fc8000bf05070 */
[----:B------:R-:W-:-:S09]  /*01d0*/  UISETP.NE.AND.EX UP0, UPT, UR5, URZ, UPT, UP0 ;  /* 0x000000ff0500728c */ /* 0x000fd2000bf05300 */
[----:B------:R-:W-:Y:S05]  /*01e0*/  BRA.U !UP0, `(.L_x_3) ;  /* 0x0000000108107547 */ /* 0x000fea000b800000 */
[----:B------:R-:W2:Y:S01]  /*01f0*/  LDC.64 R38, c[0x0][0x8a8] ;  /* 0x00022a00ff267b82 */ /* 0x000ea20000000a00 */
[----:B------:R-:W2:Y:S02]  /*0200*/  LDCU.64 UR4, c[0x0][0x358] ;  /* 0x00006b00ff0477ac */ /* 0x000ea40008000a00 */
[----:B--2---:R2:W5:Y:S01]  /*0210*/  LDG.E R38, desc[UR4][R38.64] ;  /* 0x0000000426267981 */ /* 0x004562000c1e1900 */
[----:B------:R-:W-:Y:S05]  /*0220*/  BRA `(.L_x_2) ;  /* 0x0000000000087947 */ /* 0x000fea0003800000 */
.L_x_3:
[----:B------:R-:W2:Y:S02]  /*0230*/  LDCU UR4, c[0x0][0x8a0] ;  /* 0x00011400ff0477ac */ /* 0x000ea40008000800 */
[----:B--2---:R-:W-:Y:S02]  /*0240*/  MOV R38, UR4 ;  /* 0x0000000400267c02 */ /* 0x004fe40008000f00 */
.L_x_2:
[----:B------:R-:W-:Y:S01]  /*0250*/  IMAD.U32 R0, RZ, RZ, UR17 ;  /* 0x00000011ff007e24 */ /* 0x000fe2000f8e00ff */
[----:B------:R-:W-:Y:S04]  /*0260*/  BSSY.RECONVERGENT B0, `(.L_x_4) ;  /* 0x000000c000007945 */ /* 0x000fe80003800200 */
[C---:B------:R-:W-:Y:S02]  /*0270*/  ISETP.NE.OR P1, PT, R0.reuse, 0x1, !P3 ;  /* 0x000000010000780c */ /* 0x040fe40005f25670 */
[----:B------:R-:W-:-:S11]  /*0280*/  ISETP.NE.OR P0, PT, R0, 0x3, !P3 ;  /* 0x000000030000780c */ /* 0x000fd60005f05670 */
[----:B------:R-:W-:Y:S05]  /*0290*/  @P1 BRA `(.L_x_5) ;  /* 0x0000000000201947 */ /* 0x000fea0003800000 */
[----:B------:R-:W3:Y:S02]  /*02a0*/  LDCU.64 UR4, c[0x0][0x348] ;  /* 0x00006900ff0477ac */ /* 0x000ee40008000a00 */
[----:B---3--:R-:W-:Y:S02]  /*02b0*/  UIADD3 UR6, UP1, UPT, UR4, 0x80, URZ ;  /* 0x0000008004067890 */ /* 0x008fe4000ff3e0ff */
[----:B------:R-:W-:Y:S02]  /*02c0*/  UIADD3 UR4, UP0, UPT, UR4, 0x180, URZ ;  /* 0x0000018004047890 */ /* 0x000fe4000ff1e0ff */
[----:B------:R-:W-:Y:S02]  /*02d0*/  UIADD3.X UR7, UPT, UPT, URZ, UR5, URZ, UP1, !UPT ;  /* 0x00000005ff077290 */ /* 0x000fe40008ffe4ff */
[----:B------:R-:W-:-:S07]  /*02e0*/  UIADD3.X UR5, UPT, UPT, URZ, UR5, URZ, UP0, !UPT ;  /* 0x00000005ff057290 */ /* 0x000fce00087fe4ff */
[----:B------:R3:W-:Y:S02]  /*02f0*/  UTMACCTL.PF [UR6] ;  /* 0x00000000060079b9 */ /* 0x0007e40008040000 */
[----:B------:R3:W-:Y:S02]  /*0300*/  UTMACCTL.PF [UR4] ;  /* 0x00000000040079b9 */ /* 0x0007e40008040000 */
[----:B---3--:R-:W-:Y:S01]  /*0310*/  NOP ;  /* 0x0000000000007918 */ /* 0x008fe20000000000 */
.L_x_5:
[----:B------:R-:W-:Y:S05]  /*0320*/  BSYNC.RECONVERGENT B0 ;  /* 0x0000000000007941 */ /* 0x000fea0003800200 */
.L_x_4:
[----:B------:R-:W-:Y:S04]  /*0330*/  BSSY.RECONVERGENT B0, `(.L_x_6) ;  /* 0x000000a000007945 */ /* 0x000fe80003800200 */
        /* <DEDUP_REMOVED lines=9> */
.L_x_7:
[----:B------:R-:W-:Y:S05]  /*03d0*/  BSYNC.RECONVERGENT B0 ;  /* 0x0000000000007941 */ /* 0x000fea0003800200 */
.L_x_6:
[----:B------:R-:W3:Y:S01]  /*03e0*/  LDCU.64 UR4, c[0x0][0x888] ;  /* 0x00011100ff0477ac */ /* 0x000ee20008000a00 */
[----:B------:R-:W-:Y:S02]  /*03f0*/  UISETP.EQ.U32.AND UP1, UPT, UR8, URZ, UPT ;  /* 0x000000ff0800728c */ /* 0x000fe4000bf22070 */
[----:B------:R-:W-:Y:S02]  /*0400*/  UPLOP3.LUT UP3, UPT, UPT, UPT, UPT, 0x80, 0x8 ;  /* 0x000000000008789c */ /* 0x000fe40003f6f070 */
[----:B---3--:R-:W-:-:S04]  /*0410*/  UISETP.NE.U32.AND UP0, UPT, UR4, URZ, UPT ;  /* 0x000000ff0400728c */ /* 0x008fc8000bf05070 */
[----:B------:R-:W-:-:S04]  /*0420*/  UISETP.NE.AND.EX UP0, UPT, UR5, URZ, UPT, UP0 ;  /* 0x000000ff0500728c */ /* 0x000fc8000bf05300 */
[----:B------:R-:W-:-:S04]  /*0430*/  UISETP.EQ.OR.EX UP2, UPT, UR9, URZ, !UP0, UP1 ;  /* 0x000000ff0900728c */ /* 0x000fc8000c742710 */
[----:B------:R-:W-:-:S06]  /*0440*/  UP2UR UR4, UPR, URZ, 0x4 ;  /* 0x00000004ff047883 */ /* 0x000fcc0008000000 */
[----:B------:R-:W-:Y:S01]  /*0450*/  MOV R84, UR4 ;  /* 0x0000000400547c02 */ /* 0x000fe20008000f00 */
[----:B------:R-:W-:Y:S06]  /*0460*/  BRA.U !UP2, `(.L_x_8) ;  /* 0x000000010a207547 */ /* 0x000fec000b800000 */
[----:B------:R-:W-:Y:S01]  /*0470*/  UISETP.NE.U32.AND UP1, UPT, UR8, URZ, UPT ;  /* 0x000000ff0800728c */ /* 0x000fe2000bf25070 */
[----:B-----5:R-:W-:Y:S01]  /*0480*/  FSETP.NEU.AND P0, PT, R41, RZ, PT ;  /* 0x000000ff2900720b */ /* 0x020fe20003f0d000 */
[----:B------:R-:W-:Y:S02]  /*0490*/  USEL UR4, URZ, 0xffffffff, UP0 ;  /* 0xffffffffff047887 */ /* 0x000fe40008000000 */
[----:B------:R-:W-:-:S10]  /*04a0*/  UISETP.NE.AND.EX UP1, UPT, UR9, URZ, UPT, UP1 ;  /* 0x000000ff0900728c */ /* 0x000fd4000bf25310 */
[----:B------:R-:W-:Y:S01]  /*04b0*/  VOTEU.ANY UP0, P0 ;  /* 0x0000000000ff7886 */ /* 0x000fe20000000100 */
[----:B------:R-:W-:-:S04]  /*04c0*/  @!UP1 USEL UR4, URZ, 0xffffffff, UP0 ;  /* 0xffffffffff049887 */ /* 0x000fc80008000000 */
[----:B------:R-:W-:-:S04]  /*04d0*/  ULOP3.LUT UR4, UR4, 0x1, URZ, 0xc0, !UPT ;  /* 0x0000000104047892 */ /* 0x000fc8000f8ec0ff */
[----:B------:R-:W-:-:S11]  /*04e0*/  UISETP.NE.U32.AND UP3, UPT, UR4, 0x1, UPT ;  /* 0x000000010400788c */ /* 0x000fd6000bf65070 */
.L_x_8:
[----:B-1----:R-:W1:Y:S01]  /*04f0*/  SHFL.IDX PT, R2, R82, RZ, 0x1f ;  /* 0x00001fff52027589 */ /* 0x002e6200000e0000 */
[----:B------:R-:W-:-:S04]  /*0500*/  UISETP.NE.AND UP0, UPT, UR17, 0x2, UPT ;  /* 0x000000021100788c */ /* 0x000fc8000bf05270 */
[----:B------:R-:W-:Y:S01]  /*0510*/  USEL UR40, URZ, 0x1, UP0 ;  /* 0x00000001ff287887 */ /* 0x000fe20008000000 */
[----:B-1----:R-:W-:-:S13]  /*0520*/  ISETP.NE.AND P0, PT, R2, RZ, PT ;  /* 0x000000ff0200720c */ /* 0x002fda0003f05270 */
[----:B------:R-:W-:Y:S05]  /*0530*/  @P0 BRA `(.L_x_9) ;  /* 0x0000000000480947 */ /* 0x000fea0003800000 */
[----:B------:R-:W1:Y:S01]  /*0540*/  S2UR UR4, SR_CgaCtaId ;  /* 0x00000000000479c3 */ /* 0x000e620000008800 */
[----:B------:R-:W-:Y:S01]  /*0550*/  UMOV UR5, 0x400 ;  /* 0x0000040000057882 */ /* 0x000fe20000000000 */
[----:B------:R-:W-:Y:S01]  /*0560*/  UMOV UR8, 0x1 ;  /* 0x0000000100087882 */ /* 0x000fe20000000000 */
[----:B------:R-:W-:Y:S01]  /*0570*/  UMOV UR6, 0x2 ;  /* 0x0000000200067882 */ /* 0x000fe20000000000 */
[----:B------:R-:W-:-:S04]  /*0580*/  UIADD3 UR8, UPT, UPT, -UR8, 0x100000, URZ ;  /* 0x0010000008087890 */ /* 0x000fc8000fffe1ff */
[----:B------:R-:W-:Y:S02]  /*0590*/  USHF.L.U32 UR9, UR8, 0xb, URZ ;  /* 0x0000000b08097899 */ /* 0x000fe400080006ff */
[----:B------:R-:W-:Y:S02]  /*05a0*/  USHF.L.U32 UR8, UR8, 0x1, URZ ;  /* 0x0000000108087899 */ /* 0x000fe400080006ff */
[----:B------:R-:W-:-:S04]  /*05b0*/  UIADD3 UR6, UPT, UPT, -UR6, 0x100000, URZ ;  /* 0x0010000006067890 */ /* 0x000fc8000fffe1ff */
[----:B------:R-:W-:Y:S02]  /*05c0*/  USHF.L.U32 UR7, UR6, 0xb, URZ ;  /* 0x0000000b06077899 */ /* 0x000fe400080006ff */
[----:B------:R-:W-:Y:S01]  /*05d0*/  USHF.L.U32 UR6, UR6, 0x1, URZ ;  /* 0x0000000106067899 */ /* 0x000fe200080006ff */
[----:B------:R-:W-:Y:S01]  /*05e0*/  ELECT P0, URZ, PT ;  /* 0x0000000000ff782f */ /* 0x000fe20003800000 */
[----:B-1----:R-:W-:Y:S01]  /*05f0*/  ULEA UR4, UR4, UR5, 0x18 ;  /* 0x0000000504047291 */ /* 0x002fe2000f8ec0ff */
[----:B------:R-:W1:Y:S11]  /*0600*/  FENCE.VIEW.ASYNC.S ;  /* 0x00000000000073c6 */ /* 0x000e760000000000 */
[----:B-1----:R1:W3:Y:S01]  /*0610*/  SYNCS.EXCH.64 URZ, [UR4], UR8 ;  /* 0x0000000804ff75b2 */ /* 0x0022e20008000100 */
[----:B------:R1:W4:Y:S01]  /*0620*/  SYNCS.EXCH.64 URZ, [UR4+0x10], UR6 ;  /* 0x0000100604ff75b2 */ /* 0x0003220008000100 */
[----:B------:R1:W1:Y:S01]  /*0630*/  SYNCS.EXCH.64 URZ, [UR4+0x8], UR8 ;  /* 0x0000080804ff75b2 */ /* 0x0002620008000100 */
[----:B------:R1:W1:Y:S01]  /*0640*/  SYNCS.EXCH.64 URZ, [UR4+0x18], UR6 ;  /* 0x0000180604ff75b2 */ /* 0x0002620008000100 */
[----:B------:R-:W-:Y:S01]  /*0650*/  NOP ;  /* 0x0000000000007918 */ /* 0x000fe20000000000 */
.L_x_9:
[----:B------:R-:W2:Y:S01]  /*0660*/  SHFL.IDX PT, R2, R82, RZ, 0x1f ;  /* 0x00001fff52027589 */ /* 0x000ea200000e0000 */
[----:B------:R-:W-:Y:S01]  /*0670*/  NOP ;  /* 0x0000000000007918 */ /* 0x000fe20000000000 */
[----:B--2---:R-:W-:-:S13]  /*0680*/  ISETP.NE.AND P0, PT, R2, 0x1, PT ;  /* 0x000000010200780c */ /* 0x004fda0003f05270 */
[----:B------:R-:W-:Y:S05]  /*0690*/  @P0 BRA `(.L_x_10) ;  /* 0x0000000000580947 */ /* 0x000fea0003800000 */
[----:B-1----:R-:W1:Y:S01]  /*06a0*/  S2UR UR4, SR_CgaCtaId ;  /* 0x00000000000479c3 */ /* 0x002e620000008800 */
        /* <DEDUP_REMOVED lines=12> */
[----:B-1----:R2:W1:Y:S01]  /*0770*/  SYNCS.EXCH.64 URZ, [UR4+0x20], UR8 ;  /* 0x0000200804ff75b2 */ /* 0x0024620008000100 */
[----:B------:R2:W1:Y:S01]  /*0780*/  SYNCS.EXCH.64 URZ, [UR4+0x40], UR6 ;  /* 0x0000400604ff75b2 */ /* 0x0004620008000100 */
[----:B------:R2:W1:Y:S01]  /*0790*/  SYNCS.EXCH.64 URZ, [UR4+0x28], UR8 ;  /* 0x0000280804ff75b2 */ /* 0x0004620008000100 */
[----:B------:R2:W1:Y:S01]  /*07a0*/  SYNCS.EXCH.64 URZ, [UR4+0x48], UR6 ;  /* 0x0000480604ff75b2 */ /* 0x0004620008000100 */
[----:B------:R2:W1:Y:S01]  /*07b0*/  SYNCS.EXCH.64 URZ, [UR4+0x30], UR8 ;  /* 0x0000300804ff75b2 */ /* 0x0004620008000100 */
[----:B------:R2:W1:Y:S01]  /*07c0*/  SYNCS.EXCH.64 URZ, [UR4+0x50], UR6 ;  /* 0x0000500604ff75b2 */ /* 0x0004620008000100 */
[----:B------:R2:W1:Y:S01]  /*07d0*/  SYNCS.EXCH.64 URZ, [UR4+0x38], UR8 ;  /* 0x0000380804ff75b2 */ /* 0x0004620008000100 */
[----:B------:R2:W1:Y:S02]  /*07e0*/  SYNCS.EXCH.64 URZ, [UR4+0x58], UR6 ;  /* 0x0000580604ff75b2 */ /* 0x0004640008000100 */
[----:B--2---:R-:W-:Y:S01]  /*07f0*/  NOP ;  /* 0x0000000000007918 */ /* 0x004fe20000000000 */
.L_x_10:
[----:B------:R-:W2:Y:S01]  /*0800*/  SHFL.IDX PT, R2, R82, RZ, 0x1f ;  /* 0x00001fff52027589 */ /* 0x000ea200000e0000 */
[----:B------:R-:W-:Y:S01]  /*0810*/  NOP ;  /* 0x0000000000007918 */ /* 0x000fe20000000000 */
[----:B--2---:R-:W-:-:S13]  /*0820*/  ISETP.NE.AND P0, PT, R2, 0x3, PT ;  /* 0x000000030200780c */ /* 0x004fda0003f05270 */
[----:B------:R-:W-:Y:S05]  /*0830*/  @P0 BRA `(.L_x_11) ;  /* 0x0000000000300947 */ /* 0x000fea0003800000 */
[----:B-1----:R-:W1:Y:S01]  /*0840*/  S2UR UR6, SR_CgaCtaId ;  /* 0x00000000000679c3 */ /* 0x002e620000008800 */
[----:B------:R-:W-:Y:S01]  /*0850*/  UMOV UR4, 0x400 ;  /* 0x0000040000047882 */ /* 0x000fe20000000000 */
[----:B------:R-:W-:Y:S01]  /*0860*/  UMOV UR5, 0x20 ;  /* 0x0000002000057882 */ /* 0x000fe20000000000 */
[----:B------:R-:W-:Y:S01]  /*0870*/  ELECT P0, URZ, PT ;  /* 0x0000000000ff782f */ /* 0x000fe20003800000 */
[----:B-1----:R-:W-:Y:S02]  /*0880*/  ULEA UR6, UR6, UR4, 0x18 ;  /* 0x0000000406067291 */ /* 0x002fe4000f8ec0ff */
[----:B------:R-:W-:-:S04]  /*0890*/  UIADD3 UR4, UPT, UPT, -UR5, 0x100000, URZ ;  /* 0x0010000005047890 */ /* 0x000fc8000fffe1ff */
[----:B------:R-:W-:Y:S02]  /*08a0*/  USHF.L.U32 UR5, UR4, 0xb, URZ ;  /* 0x0000000b04057899 */ /* 0x000fe400080006ff */
[----:B------:R-:W-:Y:S01]  /*08b0*/  USHF.L.U32 UR4, UR4, 0x1, URZ ;  /* 0x0000000104047899 */ /* 0x000fe200080006ff */
[----:B------:R-:W1:Y:S11]  /*08c0*/  FENCE.VIEW.ASYNC.S ;  /* 0x00000000000073c6 */ /* 0x000e760000000000 */
[----:B-1----:R2:W1:Y:S01]  /*08d0*/  SYNCS.EXCH.64 URZ, [UR6+0x60], UR4 ;  /* 0x0000600406ff75b2 */ /* 0x0024620008000100 */
[----:B------:R2:W1:Y:S02]  /*08e0*/  SYNCS.EXCH.64 URZ, [UR6+0x68], UR4 ;  /* 0x0000680406ff75b2 */ /* 0x0004640008000100 */
[----:B--2---:R-:W-:Y:S01]  /*08f0*/  NOP ;  /* 0x0000000000007918 */ /* 0x004fe20000000000 */
.L_x_11:
[----:B------:R-:W2:Y:S01]  /*0900*/  SHFL.IDX PT, R2, R82, RZ, 0x1f ;  /* 0x00001fff52027589 */ /* 0x000ea200000e0000 */
[----:B------:R-:W-:Y:S01]  /*0910*/  NOP ;  /* 0x0000000000007918 */ /* 0x000fe20000000000 */
[----:B--2---:R-:W-:-:S13]  /*0920*/  ISETP.NE.AND P0, PT, R2, 0x4, PT ;  /* 0x000000040200780c */ /* 0x004fda0003f05270 */
[----:B------:R-:W-:Y:S05]  /*0930*/  @P0 BRA `(.L_x_12) ;  /* 0x00000000004c0947 */ /* 0x000fea0003800000 */
[----:B-1----:R-:W1:Y:S01]  /*0940*/  S2UR UR6, SR_CgaCtaId ;  /* 0x00000000000679c3 */ /* 0x002e620000008800 */
[----:B------:R-:W-:Y:S01]  /*0950*/  UMOV UR4, 0x1e0 ;  /* 0x000001e000047882 */ /* 0x000fe20000000000 */
[----:B------:R-:W-:Y:S01]  /*0960*/  UMOV UR5, 0x400 ;  /* 0x0000040000057882 */ /* 0x000fe20000000000 */
[----:B------:R-:W-:Y:S01]  /*0970*/  USEL UR4, UR4, 0x1a0, UP3 ;  /* 0x000001a004047887 */ /* 0x000fe20009800000 */
[----:B------:R-:W-:Y:S01]  /*0980*/  UMOV UR8, 0x1 ;  /* 0x0000000100087882 */ /* 0x000fe20000000000 */
[----:B------:R-:W-:Y:S01]  /*0990*/  ELECT P0, URZ, PT ;  /* 0x0000000000ff782f */ /* 0x000fe20003800000 */
[----:B------:R-:W-:-:S04]  /*09a0*/  UIADD3 UR8, UPT, UPT, -UR8, 0x100000, URZ ;  /* 0x0010000008087890 */ /* 0x000fc8000fffe1ff */
[----:B------:R-:W-:Y:S02]  /*09b0*/  USHF.L.U32 UR9, UR8, 0xb, URZ ;  /* 0x0000000b08097899 */ /* 0x000fe400080006ff */
[----:B------:R-:W-:Y:S02]  /*09c0*/  USHF.L.U32 UR8, UR8, 0x1, URZ ;  /* 0x0000000108087899 */ /* 0x000fe400080006ff */
[----:B-1----:R-:W-:Y:S02]  /*09d0*/  ULEA UR6, UR6, UR5, 0x18 ;  /* 0x0000000506067291 */ /* 0x002fe4000f8ec0ff */
[----:B------:R-:W-:-:S04]  /*09e0*/  UIADD3 UR4, UPT, UPT, -UR4, 0x100000, URZ ;  /* 0x0010000004047890 */ /* 0x000fc8000fffe1ff */
[----:B------:R-:W-:Y:S02]  /*09f0*/  USHF.L.U32 UR5, UR4, 0xb, URZ ;  /* 0x0000000b04057899 */ /* 0x000fe400080006ff */
[----:B------:R-:W-:Y:S01]  /*0a00*/  USHF.L.U32 UR4, UR4, 0x1, URZ ;  /* 0x0000000104047899 */ /* 0x000fe200080006ff */
[----:B------:R-:W1:Y:S03]  /*0a10*/  FENCE.VIEW.ASYNC.S ;  /* 0x00000000000073c6 */ /* 0x000e660000000000 */
[----:B-1----:R2:W1:Y:S08]  /*0a20*/  SYNCS.EXCH.64 URZ, [UR6+0x70], UR8 ;  /* 0x0000700806ff75b2 */ /* 0x0024700008000100 */
[----:B------:R2:W1:Y:S01]  /*0a30*/  SYNCS.EXCH.64 URZ, [UR6+0x80], UR4 ;  /* 0x0000800406ff75b2 */ /* 0x0004620008000100 */
[----:B------:R2:W1:Y:S01]  /*0a40*/  SYNCS.EXCH.64 URZ, [UR6+0x78], UR8 ;  /* 0x0000780806ff75b2 */ /* 0x0004620008000100 */
[----:B------:R2:W1:Y:S02]  /*0a50*/  SYNCS.EXCH.64 URZ, [UR6+0x88], UR4 ;  /* 0x0000880406ff75b2 */ /* 0x0004640008000100 */
[----:B--2---:R-:W-:Y:S01]  /*0a60*/  NOP ;  /* 0x0000000000007918 */ /* 0x004fe20000000000 */
.L_x_12:
        /* <DEDUP_REMOVED lines=26> */
.L_x_13:
[----:B------:R-:W2:Y:S01]  /*0c10*/  SHFL.IDX PT, R2, R82, RZ, 0x1f ;  /* 0x00001fff52027589 */ /* 0x000ea200000e0000 */
[----:B------:R-:W1:Y:S01]  /*0c20*/  S2UR UR47, SR_CgaCtaId ;  /* 0x00000000002f79c3 */ /* 0x000e620000008800 */
[----:B------:R-:W-:Y:S01]  /*0c30*/  NOP ;  /* 0x0000000000007918 */ /* 0x000fe20000000000 */
[----:B--2---:R-:W-:-:S13]  /*0c40*/  ISETP.NE.AND P0, PT, R2, 0x3, PT ;  /* 0x000000030200780c */ /* 0x004fda0003f05270 */
[----:B-1----:R-:W-:Y:S05]  /*0c50*/  @P0 BRA `(.L_x_14) ;  /* 0x0000000000340947 */ /* 0x002fea0003800000 */
[----:B------:R-:W-:Y:S01]  /*0c60*/  UMOV UR4, 0x400 ;  /* 0x0000040000047882 */ /* 0x000fe20000000000 */
[----:B------:R-:W-:Y:S01]  /*0c70*/  UMOV UR6, 0x20 ;  /* 0x0000002000067882 */ /* 0x000fe20000000000 */
[----:B------:R-:W-:Y:S02]  /*0c80*/  ULEA UR4, UR47, UR4, 0x18 ;  /* 0x000000042f047291 */ /* 0x000fe4000f8ec0ff */
[----:B------:R-:W-:-:S04]  /*0c90*/  UIADD3 UR6, UPT, UPT, -UR6, 0x100000, URZ ;  /* 0x0010000006067890 */ /* 0x000fc8000fffe1ff */
[----:B------:R-:W-:Y:S02]  /*0ca0*/  USHF.L.U32 UR7, UR6, 0xb, URZ ;  /* 0x0000000b06077899 */ /* 0x000fe400080006ff */
[----:B------:R-:W-:Y:S01]  /*0cb0*/  USHF.L.U32 UR6, UR6, 0x1, URZ ;  /* 0x0000000106067899 */ /* 0x000fe200080006ff */
[----:B------:R-:W-:Y:S01]  /*0cc0*/  ELECT P0, URZ, PT ;  /* 0x0000000000ff782f */ /* 0x000fe20003800000 */
[----:B------:R-:W1:Y:S10]  /*0cd0*/  FENCE.VIEW.ASYNC.S ;  /* 0x00000000000073c6 */ /* 0x000e740000000000 */
[----:B-1----:R1:W2:Y:S01]  /*0ce0*/  SYNCS.EXCH.64 URZ, [UR4+0xd0], UR6 ;  /* 0x0000d00604ff75b2 */ /* 0x0022a20008000100 */
[----:B------:R1:W1:Y:S01]  /*0cf0*/  SYNCS.EXCH.64 URZ, [UR4+0xe0], UR6 ;  /* 0x0000e00604ff75b2 */ /* 0x0002620008000100 */
[----:B------:R1:W1:Y:S01]  /*0d00*/  SYNCS.EXCH.64 URZ, [UR4+0xd8], UR6 ;  /* 0x0000d80604ff75b2 */ /* 0x0002620008000100 */
[----:B------:R1:W1:Y:S01]  /*0d10*/  SYNCS.EXCH.64 URZ, [UR4+0xe8], UR6 ;  /* 0x0000e80604ff75b2 */ /* 0x0002620008000100 */
[----:B------:R-:W-:Y:S01]  /*0d20*/  NOP ;  /* 0x0000000000007918 */ /* 0x000fe20000000000 */
.L_x_14:
[----:B-1----:R-:W1:Y:S01]  /*0d30*/  LDCU UR4, c[0x0][0x36c] ;  /* 0x00006d80ff0477ac */ /* 0x002e620008000800 */
[----:B------:R-:W-:Y:S01]  /*0d40*/  ISETP.NE.OR P3, PT, R0, 0x2, !P3 ;  /* 0x000000020000780c */ /* 0x000fe20005f65670 */
[----:B------:R-:W-:Y:S01]  /*0d50*/  NOP ;  /* 0x0000000000007918 */ /* 0x000fe20000000000 */
[----:B------:R-:W-:Y:S01]  /*0d60*/  LOP3.LUT R0, R93, 0x1f, RZ, 0xc0, !PT ;  /* 0x0000001f5d007812 */ /* 0x000fe200078ec0ff */
[----:B------:R-:W-:Y:S02]  /*0d70*/  UISETP.NE.AND UP4, UPT, UR17, URZ, UPT ;  /* 0x000000ff1100728c */ /* 0x000fe4000bf85270 */
[----:B-1----:R-:W-:-:S09]  /*0d80*/  UISETP.EQ.U32.AND UP5, UPT, UR4, 0x1, UPT ;  /* 0x000000010400788c */ /* 0x002fd2000bfa2070 */
[----:B------:R-:W-:Y:S05]  /*0d90*/  BRA.U !UP5, `(.L_x_15) ;  /* 0x000000010d087547 */ /* 0x000fea000b800000 */
[----:B--234-:R-:W-:Y:S01]  /*0da0*/  UCGABAR_ARV ;  /* 0x00000000000079c7 */ /* 0x01cfe20008000000 */
[----:B------:R-:W-:Y:S05]  /*0db0*/  BRA `(.L_x_16) ;  /* 0x0000000000047947 */ /* 0x000fea0003800000 */
.L_x_15:
[----:B--234-:R-:W-:Y:S01]  /*0dc0*/  NOP ;  /* 0x0000000000007918 */ /* 0x01cfe20000000000 */
.L_x_16:
[----:B------:R-:W1:Y:S01]  /*0dd0*/  S2UR UR7, SR_CTAID.X ;  /* 0x00000000000779c3 */ /* 0x000e620000002500 */
[----:B------:R-:W-:-:S05]  /*0de0*/  CS2R.32 R83, SR_CgaSize ;  /* 0x0000000000537805 */ /* 0x000fca0000008a00 */
[----:B------:R-:W-:-:S05]  /*0df0*/  IMAD R83, R83, -0xa0, RZ ;  /* 0xffffff6053537824 */ /* 0x000fca00078e02ff */
[----:B------:R-:W-:-:S14]  /*0e00*/  R2UR UR5, R83 ;  /* 0x00000000530572ca */ /* 0x000fdc00000e0000 */
[----:B------:R-:W2:Y:S01]  /*0e10*/  LDCU UR5, c[0x0][UR5+0x2b0] ;  /* 0x00005600050577ac */ /* 0x000ea20008000800 */
[----:B------:R-:W-:-:S05]  /*0e20*/  CS2R.32 R83, SR_CgaSize ;  /* 0x0000000000537805 */ /* 0x000fca0000008a00 */
[----:B------:R-:W-:-:S05]  /*0e30*/  IMAD R83, R83, -0xa0, RZ ;  /* 0xffffff6053537824 */ /* 0x000fca00078e02ff */
[----:B------:R-:W-:-:S14]  /*0e40*/  R2UR UR4, R83 ;  /* 0x00000000530472ca */ /* 0x000fdc00000e0000 */
[----:B------:R-:W3:Y:S01]  /*0e50*/  LDCU UR4, c[0x0][UR4+0x2b4] ;  /* 0x00005680040477ac */ /* 0x000ee20008000800 */
[----:B------:R-:W4:Y:S01]  /*0e60*/  S2UR UR8, SR_CTAID.Y ;  /* 0x00000000000879c3 */ /* 0x000f220000002600 */
[----:B------:R-:W-:-:S05]  /*0e70*/  CS2R.32 R83, SR_CgaSize ;  /* 0x0000000000537805 */ /* 0x000fca0000008a00 */
[----:B------:R-:W-:-:S05]  /*0e80*/  IMAD R83, R83, -0xa0, RZ ;  /* 0xffffff6053537824 */ /* 0x000fca00078e02ff */
[----:B------:R-:W-:-:S14]  /*0e90*/  R2UR UR9, R83 ;  /* 0x00000000530972ca */ /* 0x000fdc00000e0000 */
[----:B------:R-:W3:Y:S01]  /*0ea0*/  LDCU UR9, c[0x0][UR9+0x2a0] ;  /* 0x00005400090977ac */ /* 0x000ee20008000800 */
[----:B------:R-:W3:Y:S01]  /*0eb0*/  LDCU UR21, c[0x0][0xb24] ;  /* 0x00016480ff1577ac */ /* 0x000ee20008000800 */
[----:B------:R-:W1:Y:S01]  /*0ec0*/  S2UR UR36, SR_CTAID.Z ;  /* 0x00000000002479c3 */ /* 0x000e620000002700 */
[----:B------:R-:W-:-:S05]  /*0ed0*/  CS2R.32 R83, SR_CgaSize ;  /* 0x0000000000537805 */ /* 0x000fca0000008a00 */
[----:B------:R-:W-:-:S05]  /*0ee0*/  IMAD R83, R83, -0xa0, RZ ;  /* 0xffffff6053537824 */ /* 0x000fca00078e02ff */
[----:B------:R-:W-:-:S14]  /*0ef0*/  R2UR UR63, R83 ;  /* 0x00000000533f72ca */ /* 0x000fdc00000e0000 */
[----:B------:R-:W3:Y:S01]  /*0f00*/  LDCU UR63, c[0x0][UR63+0x2a4] ;  /* 0x000054803f3f77ac */ /* 0x000ee20008000800 */
[----:B------:R-:W3:Y:S01]  /*0f10*/  LDCU UR42, c[0x0][0xb24] ;  /* 0x00016480ff2a77ac */ /* 0x000ee20008000800 */
[----:B-1----:R-:W-:Y:S01]  /*0f20*/  I2FP.F32.U32 R3, UR7 ;  /* 0x0000000700037c45 */ /* 0x002fe20008201000 */
[----:B------:R-:W1:Y:S04]  /*0f30*/  LDCU UR28, c[0x0][0xb30] ;  /* 0x00016600ff1c77ac */ /* 0x000e680008000800 */
[----:B--2---:R-:W-:Y:S01]  /*0f40*/  FMUL R3, R3, UR5 ;  /* 0x0000000503037c20 */ /* 0x004fe20008400000 */
[----:B------:R-:W-:Y:S01]  /*0f50*/  USHF.L.U32 UR26, UR47, 0xb, URZ ;  /* 0x0000000b2f1a7899 */ /* 0x000fe200080006ff */
[----:B----4-:R-:W-:Y:S01]  /*0f60*/  I2FP.F32.U32 R2, UR8 ;  /* 0x0000000800027c45 */ /* 0x010fe20008201000 */
[----:B---3--:R-:W-:-:S03]  /*0f70*/  UISETP.GE.AND UP2, UPT, UR21, 0x1, UPT ;  /* 0x000000011500788c */ /* 0x008fc6000bf46270 */
[----:B------:R-:W2:Y:S01]  /*0f80*/  F2I.U32.TRUNC.NTZ R3, R3 ;  /* 0x0000000300037305 */ /* 0x000ea2000020f000 */
[----:B------:R-:W-:Y:S01]  /*0f90*/  UMOV UR16, UR7 ;  /* 0x0000000700107c82 */ /* 0x000fe20008000000 */
[----:B------:R-:W-:Y:S01]  /*0fa0*/  FMUL R2, R2, UR4 ;  /* 0x0000000402027c20 */ /* 0x000fe20008400000 */
[----:B------:R-:W-:-:S05]  /*0fb0*/  UMOV UR20, UR8 ;  /* 0x0000000800147c82 */ /* 0x000fca0008000000 */
[----:B------:R-:W3:Y:S01]  /*0fc0*/  F2I.U32.TRUNC.NTZ R2, R2 ;  /* 0x0000000200027305 */ /* 0x000ee2000020f000 */
[----:B--2---:R-:W-:Y:S02]  /*0fd0*/  R2UR UR4, R3 ;  /* 0x00000000030472ca */ /* 0x004fe400000e0000 */
[----:B---3--:R-:W-:Y:S02]  /*0fe0*/  R2UR UR6, R2 ;  /* 0x00000000020672ca */ /* 0x008fe400000e0000 */
[----:B------:R-:W-:-:S09]  /*0ff0*/  PRMT R2, RZ, 0x7610, R2 ;  /* 0x00007610ff027816 */ /* 0x000fd20000000002 */
[----:B------:R-:W-:-:S04]  /*1000*/  UIADD3 UR5, UPT, UPT, -UR4, URZ, URZ ;  /* 0x000000ff04057290 */ /* 0x000fc8000fffe1ff */
[----:B------:R-:W-:Y:S02]  /*1010*/  UIMAD UR5, UR9, UR5, UR7 ;  /* 0x00000005090572a4 */ /* 0x000fe4000f8e0207 */
[----:B------:R-:W-:-:S04]  /*1020*/  UIADD3 UR4, UPT, UPT, -UR6, URZ, URZ ;  /* 0x000000ff06047290 */ /* 0x000fc8000fffe1ff */
[----:B------:R-:W-:Y:S01]  /*1030*/  IMAD.U32 R83, RZ, RZ, UR5 ;  /* 0x00000005ff537e24 */ /* 0x000fe2000f8e00ff */
[----:B------:R-:W-:Y:S01]  /*1040*/  UIMAD UR63, UR63, UR4, UR8 ;  /* 0x000000043f3f72a4 */ /* 0x000fe2000f8e0208 */
[----:B-1----:R-:W-:Y:S11]  /*1050*/  BRA.U UP4, `(.L_x_17) ;  /* 0x0000000104287547 */ /* 0x002ff6000b800000 */
[----:B------:R-:W-:Y:S01]  /*1060*/  R2UR UR4, R83 ;  /* 0x00000000530472ca */ /* 0x000fe200000e0000 */
[----:B------:R-:W-:Y:S02]  /*1070*/  UISETP.NE.AND UP0, UPT, UR63, URZ, UPT ;  /* 0x000000ff3f00728c */ /* 0x000fe4000bf05270 */
[----:B------:R-:W-:-:S10]  /*1080*/  UISETP.NE.AND UP1, UPT, UR63, 0x1, UPT ;  /* 0x000000013f00788c */ /* 0x000fd4000bf25270 */
[----:B------:R-:W-:-:S04]  /*1090*/  UISETP.EQ.OR UP0, UPT, UR4, URZ, !UP0 ;  /* 0x000000ff0400728c */ /* 0x000fc8000c702670 */
[----:B------:R-:W-:Y:S02]  /*10a0*/  USEL UR5, URZ, 0x1, !UP0 ;  /* 0x00000001ff057887 */ /* 0x000fe4000c000000 */
[----:B------:R-:W-:Y:S02]  /*10b0*/  UISETP.NE.AND UP0, UPT, UR4, URZ, UPT ;  /* 0x000000ff0400728c */ /* 0x000fe4000bf05270 */
[----:B------:R-:W-:-:S04]  /*10c0*/  USEL UR4, URZ, 0x2, UP1 ;  /* 0x00000002ff047887 */ /* 0x000fc80008800000 */
[----:B------:R-:W-:-:S04]  /*10d0*/  USEL UR4, UR4, 0x2, UP0 ;  /* 0x0000000204047887 */ /* 0x000fc80008000000 */
[----:B------:R-:W-:-:S06]  /*10e0*/  UIADD3 UR4, UPT, UPT, UR5, UR4, URZ ;  /* 0x0000000405047290 */ /* 0x000fcc000fffe0ff */
[----:B------:R-:W-:Y:S02]  /*10f0*/  MOV R2, UR4 ;  /* 0x0000000400027c02 */ /* 0x000fe40008000f00 */
.L_x_17:
[----:B------:R-:W-:Y:S05]  /*1100*/  BRA.U !UP2, `(.L_x_18) ;  /* 0x000000010ad47547 */ /* 0x000fea000b800000 */
[----:B------:R-:W1:Y:S01]  /*1110*/  LDCU.128 UR12, c[0x0][0xb10] ;  /* 0x00016200ff0c77ac */ /* 0x000e620008000c00 */
[----:B------:R-:W2:Y:S01]  /*1120*/  LDCU UR6, c[0x0][0x370] ;  /* 0x00006e00ff0677ac */ /* 0x000ea20008000800 */
[----:B------:R-:W3:Y:S01]  /*1130*/  LDCU UR5, c[0x0][0x374] ;  /* 0x00006e80ff0577ac */ /* 0x000ee20008000800 */
[----:B------:R-:W4:Y:S01]  /*1140*/  LDCU UR27, c[0x0][0xb0c] ;  /* 0x00016180ff1b77ac */ /* 0x000f220008000800 */
[----:B------:R-:W4:Y:S01]  /*1150*/  LDCU UR4, c[0x0][0xb20] ;  /* 0x00016400ff0477ac */ /* 0x000f220008000800 */
[----:B------:R-:W4:Y:S01]  /*1160*/  LDCU.64 UR8, c[0x0][0xb28] ;  /* 0x00016500ff0877ac */ /* 0x000f220008000a00 */
[----:B-1----:R-:W-:Y:S02]  /*1170*/  UISETP.NE.AND UP0, UPT, UR14, 0x1, UPT ;  /* 0x000000010e00788c */ /* 0x002fe4000bf05270 */
[----:B---3--:R-:W-:Y:S02]  /*1180*/  UIMAD.WIDE.U32 UR10, UR5, UR15, URZ ;  /* 0x0000000f050a72a5 */ /* 0x008fe4000f8e00ff */
[----:B--2---:R-:W-:-:S02]  /*1190*/  UIMAD.WIDE.U32 UR22, UR6, UR12, URZ ;  /* 0x0000000c061672a5 */ /* 0x004fc4000f8e00ff */
[----:B----4-:R-:W-:Y:S02]  /*11a0*/  UISETP.NE.AND UP1, UPT, UR27, 0x1, UPT ;  /* 0x000000011b00788c */ /* 0x010fe4000bf25270 */
[----:B------:R-:W-:Y:S01]  /*11b0*/  UISETP.NE.AND UP2, UPT, UR21, 0x1, UPT ;  /* 0x000000011500788c */ /* 0x000fe2000bf45270 */
[----:B------:R-:W-:Y:S02]  /*11c0*/  UMOV UR10, UR11 ;  /* 0x0000000b000a7c82 */ /* 0x000fe40008000000 */
[----:B------:R-:W-:Y:S01]  /*11d0*/  UMOV UR22, UR23 ;  /* 0x0000001700167c82 */ /* 0x000fe20008000000 */
[----:B------:R-:W-:Y:S02]  /*11e0*/  @UP0 USHF.R.U32.HI UR5, URZ, UR4, UR10 ;  /* 0x00000004ff050299 */ /* 0x000fe4000801160a */
[----:B------:R-:W-:Y:S02]  /*11f0*/  UIMAD.WIDE.U32 UR24, UR20, UR15, URZ ;  /* 0x0000000f141872a5 */ /* 0x000fe4000f8e00ff */
[----:B------:R-:W-:-:S02]  /*1200*/  UIMAD.WIDE.U32 UR10, UR5, UR8, URZ ;  /* 0x00000008050a72a5 */ /* 0x000fc4000f8e00ff */
[----:B------:R-:W-:Y:S02]  /*1210*/  @UP1 USHF.R.U32.HI UR6, URZ, UR13, UR22 ;  /* 0x0000000dff061299 */ /* 0x000fe40008011616 */
[----:B------:R-:W-:Y:S02]  /*1220*/  UIMAD.WIDE.U32 UR18, UR16, UR12, URZ ;  /* 0x0000000c101272a5 */ /* 0x000fe4000f8e00ff */
[----:B------:R-:W-:Y:S01]  /*1230*/  UIMAD.WIDE.U32 UR22, UR6, UR8, URZ ;  /* 0x00000008061672a5 */ /* 0x000fe2000f8e00ff */
[----:B------:R-:W-:Y:S01]  /*1240*/  UMOV UR24, UR25 ;  /* 0x0000001900187c82 */ /* 0x000fe20008000000 */
[----:B------:R-:W-:Y:S01]  /*1250*/  UMOV UR10, UR11 ;  /* 0x0000000b000a7c82 */ /* 0x000fe20008000000 */
[----:B------:R-:W-:Y:S02]  /*1260*/  USHF.R.U32.HI UR24, URZ, UR4, UR24 ;  /* 0x00000004ff187299 */ /* 0x000fe40008011618 */
[----:B------:R-:W-:Y:S02]  /*1270*/  @UP2 USHF.R.U32.HI UR5, URZ, UR9, UR10 ;  /* 0x00000009ff052299 */ /* 0x000fe4000801160a */
[----:B------:R-:W-:Y:S01]  /*1280*/  UMOV UR7, UR23 ;  /* 0x0000001700077c82 */ /* 0x000fe20008000000 */
[----:B------:R-:W-:Y:S01]  /*1290*/  UMOV UR18, UR19 ;  /* 0x0000001300127c82 */ /* 0x000fe20008000000 */
[----:B------:R-:W-:-:S02]  /*12a0*/  @UP2 USHF.R.U32.HI UR6, URZ, UR9, UR7 ;  /* 0x00000009ff062299 */ /* 0x000fc40008011607 */
[----:B------:R-:W-:Y:S02]  /*12b0*/  USHF.R.U32.HI UR13, URZ, UR13, UR18 ;  /* 0x0000000dff0d7299 */ /* 0x000fe40008011612 */
[----:B------:R-:W-:Y:S02]  /*12c0*/  USEL UR4, UR20, UR24, !UP0 ;  /* 0x0000001814047287 */ /* 0x000fe4000c000000 */
[----:B------:R-:W-:Y:S02]  /*12d0*/  UIMAD UR7, UR5, UR21, URZ ;  /* 0x00000015050772a4 */ /* 0x000fe4000f8e02ff */
[----:B------:R-:W-:Y:S02]  /*12e0*/  USEL UR5, UR16, UR13, !UP1 ;  /* 0x0000000d10057287 */ /* 0x000fe4000c800000 */
[----:B------:R-:W-:Y:S02]  /*12f0*/  UIMAD UR12, UR6, UR21, URZ ;  /* 0x00000015060c72a4 */ /* 0x000fe4000f8e02ff */
[----:B------:R-:W-:-:S02]  /*1300*/  UISETP.GE.AND UP0, UPT, UR4, UR7, UPT ;  /* 0x000000070400728c */ /* 0x000fc4000bf06270 */
[----:B------:R-:W-:Y:S02]  /*1310*/  UIMAD.WIDE.U32 UR10, UR4, UR8, URZ ;  /* 0x00000008040a72a5 */ /* 0x000fe4000f8e00ff */
[----:B------:R-:W-:Y:S02]  /*1320*/  UISETP.GE.OR UP0, UPT, UR5, UR12, UP0 ;  /* 0x0000000c0500728c */ /* 0x000fe40008706670 */
[----:B------:R-:W-:Y:S02]  /*1330*/  UIMAD.WIDE.U32 UR12, UR5, UR8, URZ ;  /* 0x00000008050c72a5 */ /* 0x000fe4000f8e00ff */
[----:B------:R-:W-:Y:S01]  /*1340*/  UIADD3 UR10, UPT, UPT, -UR4, URZ, URZ ;  /* 0x000000ff040a7290 */ /* 0x000fe2000fffe1ff */
[----:B------:R-:W-:Y:S01]  /*1350*/  UMOV UR8, UR11 ;  /* 0x0000000b00087c82 */ /* 0x000fe20008000000 */
[----:B------:R-:W-:Y:S02]  /*1360*/  UIADD3 UR11, UPT, UPT, -UR5, URZ, URZ ;  /* 0x000000ff050b7290 */ /* 0x000fe4000fffe1ff */
[----:B------:R-:W-:-:S03]  /*1370*/  USHF.R.U32.HI UR8, URZ, UR9, UR8 ;  /* 0x00000009ff087299 */ /* 0x000fc60008011608 */
[----:B------:R-:W-:Y:S01]  /*1380*/  @!UP0 UMOV UR7, UR13 ;  /* 0x0000000d00078c82 */ /* 0x000fe20008000000 */
[----:B------:R-:W-:Y:S02]  /*1390*/  UIMAD UR20, UR14, UR10, UR20 ;  /* 0x0000000a0e1472a4 */ /* 0x000fe4000f8e0214 */
[----:B------:R-:W-:Y:S02]  /*13a0*/  USEL UR8, UR4, UR8, !UP2 ;  /* 0x0000000804087287 */ /* 0x000fe4000d000000 */
[----:B------:R-:W-:Y:S02]  /*13b0*/  @!UP0 USHF.R.U32.HI UR7, URZ, UR9, UR7 ;  /* 0x00000009ff078299 */ /* 0x000fe40008011607 */
[----:B------:R-:W-:Y:S02]  /*13c0*/  UIADD3 UR9, UPT, UPT, -UR8, URZ, URZ ;  /* 0x000000ff08097290 */ /* 0x000fe4000fffe1ff */
[----:B------:R-:W-:Y:S02]  /*13d0*/  @!UP0 USEL UR7, UR5, UR7, !UP2 ;  /* 0x0000000705078287 */ /* 0x000fe4000d000000 */
[----:B------:R-:W-:-:S02]  /*13e0*/  UIMAD UR9, UR21, UR9, UR4 ;  /* 0x00000009150972a4 */ /* 0x000fc4000f8e0204 */
[----:B------:R-:W-:Y:S02]  /*13f0*/  @!UP0 UIADD3 UR8, UPT, UPT, UR8, -UR7, URZ ;  /* 0x8000000708088290 */ /* 0x000fe4000fffe0ff */
[----:B------:R-:W-:Y:S02]  /*1400*/  @!UP0 UIMAD UR6, UR9, UR6, UR7 ;  /* 0x00000006090682a4 */ /* 0x000fe4000f8e0207 */
[----:B------:R-:W-:Y:S02]  /*1410*/  @!UP0 UIMAD UR4, UR8, UR21, UR5 ;  /* 0x00000015080482a4 */ /* 0x000fe4000f8e0205 */
[----:B------:R-:W-:Y:S02]  /*1420*/  UIMAD UR16, UR27, UR11, UR16 ;  /* 0x0000000b1b1072a4 */ /* 0x000fe4000f8e0210 */
[----:B------:R-:W-:Y:S01]  /*1430*/  UIMAD UR20, UR4, UR14, UR20 ;  /* 0x0000000e041472a4 */ /* 0x000fe2000f8e0214 */
[----:B------:R-:W-:Y:S02]  /*1440*/  @!UP0 UMOV UR5, UR6 ;  /* 0x0000000600058c82 */ /* 0x000fe40008000000 */
[----:B------:R-:W-:-:S12]  /*1450*/  UIMAD UR16, UR5, UR27, UR16 ;  /* 0x0000001b051072a4 */ /* 0x000fd8000f8e0210 */
.L_x_18:
[----:B------:R-:W-:Y:S02]  /*1460*/  UISETP.NE.AND UP1, UPT, UR28, 0x1, UPT ;  /* 0x000000011c00788c */ /* 0x000fe4000bf25270 */
[----:B------:R-:W-:Y:S02]  /*1470*/  UISETP.NE.AND UP0, UPT, UR17, 0x2, UPT ;  /* 0x000000021100788c */ /* 0x000fe4000bf05270 */
[----:B------:R-:W-:-:S05]  /*1480*/  ULOP3.LUT UR23, UR26, 0x800, URZ, 0xc0, !UPT ;  /* 0x000008001a177892 */ /* 0x000fca000f8ec0ff */
[----:B------:R-:W-:Y:S07]  /*1490*/  BRA.U UP1, `(.L_x_19) ;  /* 0x0000000101447547 */ /* 0x000fee000b800000 */
[----:B------:R-:W1:Y:S01]  /*14a0*/  LDCU.128 UR8, c[0x0][0xb10] ;  /* 0x00016200ff0877ac */ /* 0x000e620008000c00 */
[----:B------:R-:W2:Y:S01]  /*14b0*/  LDCU UR12, c[0x0][0xb0c] ;  /* 0x00016180ff0c77ac */ /* 0x000ea20008000800 */
[----:B------:R-:W3:Y:S01]  /*14c0*/  LDCU UR13, c[0x0][0xb20] ;  /* 0x00016400ff0d77ac */ /* 0x000ee20008000800 */
[----:B-1----:R-:W-:Y:S02]  /*14d0*/  UIMAD.WIDE.U32 UR6, UR16, UR8, URZ ;  /* 0x00000008100672a5 */ /* 0x002fe4000f8e00ff */
[----:B------:R-:W-:Y:S02]  /*14e0*/  UIMAD.WIDE.U32 UR4, UR20, UR11, URZ ;  /* 0x0000000b140472a5 */ /* 0x000fe4000f8e00ff */
[----:B--2---:R-:W-:Y:S02]  /*14f0*/  UISETP.NE.AND UP2, UPT, UR12, 0x1, UPT ;  /* 0x000000010c00788c */ /* 0x004fe4000bf45270 */
[----:B------:R-:W-:Y:S01]  /*1500*/  UISETP.NE.AND UP1, UPT, UR10, 0x1, UPT ;  /* 0x000000010a00788c */ /* 0x000fe2000bf25270 */
[----:B------:R-:W-:-:S02]  /*1510*/  UMOV UR6, UR7 ;  /* 0x0000000700067c82 */ /* 0x000fc40008000000 */
[----:B------:R-:W-:Y:S01]  /*1520*/  UMOV UR4, UR5 ;  /* 0x0000000500047c82 */ /* 0x000fe20008000000 */
[----:B------:R-:W-:Y:S02]  /*1530*/  USHF.R.U32.HI UR6, URZ, UR9, UR6 ;  /* 0x00000009ff067299 */ /* 0x000fe40008011606 */
[----:B---3--:R-:W-:Y:S02]  /*1540*/  USHF.R.U32.HI UR4, URZ, UR13, UR4 ;  /* 0x0000000dff047299 */ /* 0x008fe40008011604 */
[----:B------:R-:W-:Y:S02]  /*1550*/  USEL UR5, UR16, UR6, !UP2 ;  /* 0x0000000610057287 */ /* 0x000fe4000d000000 */
[----:B------:R-:W-:-:S04]  /*1560*/  USEL UR4, UR20, UR4, !UP1 ;  /* 0x0000000414047287 */ /* 0x000fc8000c800000 */
[----:B------:R-:W-:Y:S02]  /*1570*/  UIADD3 UR6, UPT, UPT, UR5, -UR4, URZ ;  /* 0x8000000405067290 */ /* 0x000fe4000fffe0ff */
[----:B------:R-:W-:Y:S02]  /*1580*/  UIADD3 UR4, UPT, UPT, -UR5, UR4, URZ ;  /* 0x0000000405047290 */ /* 0x000fe4000fffe1ff */
[----:B------:R-:W-:Y:S02]  /*1590*/  UIMAD UR20, UR6, UR10, UR20 ;  /* 0x0000000a061472a4 */ /* 0x000fe4000f8e0214 */
[----:B------:R-:W-:-:S12]  /*15a0*/  UIMAD UR16, UR4, UR12, UR16 ;  /* 0x0000000c041072a4 */ /* 0x000fd8000f8e0210 */
.L_x_19:
[----:B------:R-:W-:Y:S05]  /*15b0*/  BRA.U !UP5, `(.L_x_20) ;  /* 0x000000010d0c7547 */ /* 0x000fea000b800000 */
[----:B------:R-:W-:Y:S01]  /*15c0*/  UCGABAR_WAIT ;  /* 0x0000000000007dc7 */ /* 0x000fe20008000000 */
[----:B------:R-:W-:Y:S01]  /*15d0*/  CCTL.IVALL ;  /* 0x00000000ff00798f */ /* 0x000fe20002000000 */
[----:B------:R-:W-:Y:S05]  /*15e0*/  BRA `(.L_x_21) ;  /* 0x0000000000047947 */ /* 0x000fea0003800000 */
.L_x_20:
[----:B------:R-:W-:Y:S06]  /*15f0*/  BAR.SYNC.DEFER_BLOCKING 0x0 ;  /* 0x0000000000007b1d */ /* 0x000fec0000010000 */
.L_x_21:
[----:B------:R-:W-:Y:S05]  /*1600*/  BRA.U UP0, `(.L_x_22) ;  /* 0x0000001100d87547 */ /* 0x000fea000b800000 */
[----:B------:R-:W1:Y:S01]  /*1610*/  LDCU UR6, c[0x0][0x38c] ;  /* 0x00007180ff0677ac */ /* 0x000e620008000800 */
[----:B------:R-:W-:Y:S01]  /*1620*/  PLOP3.LUT P1, PT, PT, PT, UP3, 0x80, 0x8 ;  /* 0x000000000008781c */ /* 0x000fe20003f2f038 */
[----:B------:R-:W-:Y:S01]  /*1630*/  IMAD.MOV.U32 R12, RZ, RZ, 0x1 ;  /* 0x00000001ff0c7424 */ /* 0x000fe200078e00ff */
[----:B------:R-:W-:Y:S01]  /*1640*/  ISETP.EQ.OR P2, PT, R0, RZ, P3 ;  /* 0x000000ff0000720c */ /* 0x000fe20001f42670 */
[----:B------:R-:W-:Y:S01]  /*1650*/  UISETP.NE.AND UP1, UPT, UR17, URZ, UPT ;  /* 0x000000ff1100728c */ /* 0x000fe2000bf25270 */
[----:B------:R-:W-:Y:S02]  /*1660*/  PLOP3.LUT P1, PT, P1, PT, PT, 0x8, 0x80 ;  /* 0x000000000080781c */ /* 0x000fe40000f2e170 */
[----:B------:R-:W-:Y:S01]  /*1670*/  CS2R R10, SRZ ;  /* 0x00000000000a7805 */ /* 0x000fe2000001ff00 */
[----:B------:R-:W-:Y:S01]  /*1680*/  IMAD.MOV.U32 R9, RZ, RZ, RZ ;  /* 0x000000ffff097224 */ /* 0x000fe200078e00ff */
[----:B------:R-:W2:Y:S01]  /*1690*/  LDCU UR43, c[0x0][0x370] ;  /* 0x00006e00ff2b77ac */ /* 0x000ea20008000800 */
[----:B------:R-:W-:Y:S01]  /*16a0*/  IMAD.MOV.U32 R8, RZ, RZ, 0x1 ;  /* 0x00000001ff087424 */ /* 0x000fe200078e00ff */
[----:B------:R-:W3:Y:S01]  /*16b0*/  LDCU.64 UR38, c[0x0][0x348] ;  /* 0x00006900ff2677ac */ /* 0x000ee20008000a00 */
[----:B------:R-:W-:-:S02]  /*16c0*/  USHF.R.U32.HI UR48, URZ, 0x6, UR23 ;  /* 0x00000006ff307899 */ /* 0x000fc40008011617 */
[----:B-1----:R-:W-:Y:S02]  /*16d0*/  UIADD3 UR5, UPT, UPT, UR6, 0x7f, URZ ;  /* 0x0000007f06057890 */ /* 0x002fe4000fffe0ff */
[----:B------:R-:W-:Y:S02]  /*16e0*/  UIADD3 UR49, UPT, UPT, UR6, 0xfe, URZ ;  /* 0x000000fe06317890 */ /* 0x000fe4000fffe0ff */
[----:B------:R-:W-:Y:S01]  /*16f0*/  USHF.R.S32.HI UR4, URZ, 0x1f, UR5 ;  /* 0x0000001fff047899 */ /* 0x000fe20008011405 */
[----:B------:R-:W1:Y:S03]  /*1700*/  LDCU UR41, c[0x0][0x374] ;  /* 0x00006e80ff2977ac */ /* 0x000e660008000800 */
[----:B------:R-:W-:Y:S02]  /*1710*/  ULEA.HI UR4, UR4, UR5, URZ, 0x7 ;  /* 0x0000000504047291 */ /* 0x000fe4000f8f38ff */
[----:B------:R-:W-:-:S02]  /*1720*/  USEL UR29, UR40, 0x2, UP1 ;  /* 0x00000002281d7887 */ /* 0x000fc40008800000 */
[----:B------:R-:W-:Y:S02]  /*1730*/  USHF.R.S32.HI UR45, URZ, 0x7, UR4 ;  /* 0x00000007ff2d7899 */ /* 0x000fe40008011404 */
[----:B------:R-:W-:Y:S02]  /*1740*/  UIADD3 UR4, UPT, UPT, UR6, -0x1, URZ ;  /* 0xffffffff06047890 */ /* 0x000fe4000fffe0ff */
[----:B------:R-:W-:Y:S02]  /*1750*/  UISETP.LT.U32.AND UP0, UPT, UR45, 0x2, UPT ;  /* 0x000000022d00788c */ /* 0x000fe4000bf01070 */
[----:B------:R-:W-:Y:S02]  /*1760*/  UISETP.GE.U32.AND UP2, UPT, UR4, -0xff, UPT ;  /* 0xffffff010400788c */ /* 0x000fe4000bf46070 */
[----:B------:R-:W-:Y:S01]  /*1770*/  USEL UR44, UR45, 0x2, UP0 ;  /* 0x000000022d2c7887 */ /* 0x000fe20008000000 */
[----:B------:R-:W-:-:S03]  /*1780*/  UMOV UR21, URZ ;  /* 0x000000ff00157c82 */ /* 0x000fc60008000000 */
[----:B------:R-:W-:Y:S02]  /*1790*/  UIADD3 UR22, UPT, UPT, UR44, -0x1, URZ ;  /* 0xffffffff2c167890 */ /* 0x000fe4000fffe0ff */
[----:B------:R-:W-:-:S03]  /*17a0*/  UIADD3 UR46, UPT, UPT, UR45, -UR44, URZ ;  /* 0x8000002c2d2e7290 */ /* 0x000fc6000fffe0ff */
[----:B------:R-:W-:-:S04]  /*17b0*/  @UP2 UIADD3 UR22, UPT, UPT, UR44, URZ, URZ ;  /* 0x000000ff2c162290 */ /* 0x000fc8000fffe0ff */
[----:B-123--:R-:W-:-:S12]  /*17c0*/  UIADD3 UR22, UPT, UPT, UR22, 0x1, URZ ;  /* 0x0000000116167890 */ /* 0x00efd8000fffe0ff */
.L_x_42:
[----:B------:R-:W-:Y:S01]  /*17d0*/  UISETP.NE.AND UP0, UPT, UR47, URZ, UPT ;  /* 0x000000ff2f00728c */ /* 0x000fe2000bf05270 */
[----:B-1----:R-:W1:Y:S08]  /*17e0*/  S2UR UR47, SR_CgaCtaId ;  /* 0x00000000002f79c3 */ /* 0x002e700000008800 */
[----:B------:R-:W-:Y:S05]  /*17f0*/  BRA.U UP0, `(.L_x_23) ;  /* 0x0000000100347547 */ /* 0x000fea000b800000 */
[----:B------:R-:W2:Y:S01]  /*1800*/  S2R R0, SR_CgaCtaId ;  /* 0x0000000000007919 */ /* 0x000ea20000008800 */
[----:B------:R-:W-:Y:S02]  /*1810*/  MOV R3, 0x400 ;  /* 0x0000040000037802 */ /* 0x000fe40000000f00 */
[----:B------:R-:W-:Y:S02]  /*1820*/  SHF.L.U32 R2, R8, 0x1f, RZ ;  /* 0x0000001f08027819 */ /* 0x000fe400000006ff */
[----:B--2---:R-:W-:-:S05]  /*1830*/  LEA R0, R0, R3, 0x18 ;  /* 0x0000000300007211 */ /* 0x004fca00078ec0ff */
[----:B------:R-:W-:-:S04]  /*1840*/  IMAD R3, R9, 0x8, R0 ;  /* 0x0000000809037824 */ /* 0x000fc800078e0200 */
[----:B------:R-:W2:Y:S02]  /*1850*/  SYNCS.PHASECHK.TRANS64.TRYWAIT P0, [R3+URZ+0xe0], R2 ;  /* 0x0000e002030075a7 */ /* 0x000ea400080011ff */
[----:B--2---:R-:W-:Y:S05]  /*1860*/  @!P0 BRA `(.L_x_24) ;  /* 0x0000007c00c88947 */ /* 0x004fea0003800000 */
.L_x_136:
[----:B------:R-:W-:Y:S01]  /*1870*/  VIADD R9, R9, 0x1 ;  /* 0x0000000109097836 */ /* 0x000fe20000000000 */
[----:B------:R2:W-:Y:S04]  /*1880*/  SYNCS.ARRIVE.TRANS64.A1T0 RZ, [R3+URZ+0xd0], RZ ;  /* 0x0000d0ff03ff79a7 */ /* 0x0005e800081000ff */
[----:B------:R-:W-:-:S04]  /*1890*/  ISETP.NE.AND P0, PT, R9, 0x2, PT ;  /* 0x000000020900780c */ /* 0x000fc80003f05270 */
[----:B------:R-:W-:Y:S02]  /*18a0*/  SEL R9, R9, RZ, P0 ;  /* 0x000000ff09097207 */ /* 0x000fe40000000000 */
[----:B--2---:R-:W-:-:S04]  /*18b0*/  SEL R3, RZ, 0x1, P0 ;  /* 0x00000001ff037807 */ /* 0x004fc80000000000 */
[----:B------:R-:W-:-:S07]  /*18c0*/  LOP3.LUT R8, R8, R3, RZ, 0x3c, !PT ;  /* 0x0000000308087212 */ /* 0x000fce00078e3cff */
.L_x_23:
[----:B------:R-:W-:Y:S01]  /*18d0*/  UMOV UR13, 0x400 ;  /* 0x00000400000d7882 */ /* 0x000fe20000000000 */
[----:B------:R-:W-:Y:S01]  /*18e0*/  SHF.L.U32 R0, R12, 0x1f, RZ ;  /* 0x0000001f0c007819 */ /* 0x000fe200000006ff */
[----:B-1----:R-:W-:Y:S02]  /*18f0*/  ULEA UR13, UR47, UR13, 0x18 ;  /* 0x0000000d2f0d7291 */ /* 0x002fe4000f8ec0ff */
[----:B------:R-:W-:Y:S02]  /*1900*/  UISETP.GE.U32.AND UP0, UPT, UR49, 0xff, UPT ;  /* 0x000000ff3100788c */ /* 0x000fe4000bf06070 */
[----:B------:R-:W-:Y:S02]  /*1910*/  ULEA UR4, UR21, UR13, 0x3 ;  /* 0x0000000d15047291 */ /* 0x000fe4000f8e18ff */
[----:B------:R-:W-:Y:S02]  /*1920*/  USHF.L.U32 UR19, UR20, 0x8, URZ ;  /* 0x0000000814137899 */ /* 0x000fe400080006ff */
[----:B------:R-:W-:Y:S01]  /*1930*/  ULEA UR35, UR16, UR48, 0x6 ;  /* 0x0000003010237291 */ /* 0x000fe2000f8e30ff */
[----:B------:R-:W-:-:S04]  /*1940*/  UMOV UR14, URZ ;  /* 0x000000ff000e7c82 */ /* 0x000fc80008000000 */
[----:B------:R1:W2:Y:S01]  /*1950*/  SYNCS.PHASECHK.TRANS64.TRYWAIT P0, [UR4+0x10], R0 ;  /* 0x00001000ff0075a7 */ /* 0x0002a20008001104 */
[----:B------:R-:W-:Y:S06]  /*1960*/  BRA.U !UP0, `(.L_x_25) ;  /* 0x0000000108f07547 */ /* 0x000fec000b800000 */
[----:B------:R-:W-:Y:S01]  /*1970*/  UMOV UR15, URZ ;  /* 0x000000ff000f7c82 */ /* 0x000fe20008000000 */
[----:B------:R-:W-:-:S05]  /*1980*/  UMOV UR4, UR21 ;  /* 0x0000001500047c82 */ /* 0x000fca0008000000 */
.L_x_31:
[----:B------:R-:W-:Y:S01]  /*1990*/  ULEA UR33, UR4, UR13, 0x3 ;  /* 0x0000000d04217291 */ /* 0x000fe2000f8e18ff */
[----:B--2---:R-:W-:Y:S01]  /*19a0*/  @!P3 MOV R2, 0x14000 ;  /* 0x000140000002b802 */ /* 0x004fe20000000f00 */
[----:B--2-4-:R-:W-:Y:S10]  /*19b0*/  @P0 BRA `(.L_x_26) ;  /* 0x00000000000c0947 */ /* 0x014ff40003800000 */
[----:B------:R-:W-:-:S04]  /*19c0*/  SHF.L.U32 R3, R12, 0x1f, RZ ;  /* 0x0000001f0c037819 */ /* 0x000fc800000006ff */
[----:B------:R-:W2:Y:S02]  /*19d0*/  SYNCS.PHASECHK.TRANS64.TRYWAIT P0, [UR33+0x10], R3 ;  /* 0x00001003ff0075a7 */ /* 0x000ea40008001121 */
[----:B--2---:R-:W-:Y:S05]  /*19e0*/  @!P0 BRA `(.L_x_27) ;  /* 0x0000007c007c8947 */ /* 0x004fea0003800000 */
.L_x_26:
[----:B------:R2:W-:Y:S01]  /*19f0*/  @!P3 SYNCS.ARRIVE.TRANS64 RZ, [UR33], R2 ;  /* 0x00000002ffffb9a7 */ /* 0x0005e20008000021 */
[----:B------:R-:W-:-:S04]  /*1a00*/  ULOP3.LUT UR5, UR29, 0x2, URZ, 0xfc, !UPT ;  /* 0x000000021d057892 */ /* 0x000fc8000f8efcff */
[----:B------:R-:W-:-:S09]  /*1a10*/  UISETP.NE.AND UP0, UPT, UR5, 0x2, UPT ;  /* 0x000000020500788c */ /* 0x000fd2000bf05270 */
[----:B------:R-:W-:Y:S05]  /*1a20*/  BRA.U UP0, `(.L_x_28) ;  /* 0x0000000100047547 */ /* 0x000fea000b800000 */
[----:B------:R-:W-:Y:S05]  /*1a30*/  BPT.TRAP 0x1 ;  /* 0x000000040000795c */ /* 0x000fea0000300000 */
.L_x_28:
[----:B------:R-:W-:Y:S04]  /*1a40*/  BSSY.RECONVERGENT B0, `(.L_x_29) ;  /* 0x0000003000007945 */ /* 0x000fe80003800200 */
[----:B------:R-:W-:Y:S05]  /*1a50*/  @P2 BRA `(.L_x_30) ;  /* 0x0000000000042947 */ /* 0x000fea0003800000 */
[----:B------:R-:W-:Y:S05]  /*1a60*/  BPT.TRAP 0x1 ;  /* 0x000000040000795c */ /* 0x000fea0000300000 */
.L_x_30:
[----:B------:R-:W-:Y:S05]  /*1a70*/  BSYNC.RECONVERGENT B0 ;  /* 0x0000000000007941 */ /* 0x000fea0003800200 */
.L_x_29:
[----:B------:R-:W-:Y:S02]  /*1a80*/  UIADD3 UR5, UPT, UPT, UR4, 0x1, URZ ;  /* 0x0000000104057890 */ /* 0x000fe4000fffe0ff */
[----:B------:R-:W-:Y:S02]  /*1a90*/  ULEA UR24, UR4, UR23, 0xd ;  /* 0x0000001704187291 */ /* 0x000fe4000f8e68ff */
[----:B------:R-:W-:Y:S02]  /*1aa0*/  UISETP.NE.AND UP0, UPT, UR5, 0x2, UPT ;  /* 0x000000020500788c */ /* 0x000fe4000bf05270 */
[----:B------:R-:W-:Y:S02]  /*1ab0*/  ULEA UR8, UR4, UR13, 0x10 ;  /* 0x0000000d04087291 */ /* 0x000fe4000f8e80ff */
[----:B------:R-:W-:Y:S02]  /*1ac0*/  USEL UR6, URZ, 0x1, UP0 ;  /* 0x00000001ff067887 */ /* 0x000fe40008000000 */
[----:B------:R-:W-:-:S02]  /*1ad0*/  USEL UR21, UR5, URZ, UP0 ;  /* 0x000000ff05157287 */ /* 0x000fc40008000000 */
[----:B------:R-:W-:Y:S02]  /*1ae0*/  UIADD3 UR4, UP0, UPT, UR38, 0x180, URZ ;  /* 0x0000018026047890 */ /* 0x000fe4000ff1e0ff */
[----:B------:R-:W-:Y:S01]  /*1af0*/  ULEA UR5, UR21, UR13, 0x3 ;  /* 0x0000000d15057291 */ /* 0x000fe2000f8e18ff */
[----:B------:R-:W-:Y:S01]  /*1b00*/  LOP3.LUT R12, R12, UR6, RZ, 0x3c, !PT ;  /* 0x000000060c0c7c12 */ /* 0x000fe2000f8e3cff */
[----:B------:R-:W-:Y:S02]  /*1b10*/  USHF.L.U32 UR34, UR15, 0x7, URZ ;  /* 0x000000070f227899 */ /* 0x000fe400080006ff */
[----:B------:R-:W-:Y:S01]  /*1b20*/  UIADD3 UR6, UP1, UPT, UR38, 0x80, URZ ;  /* 0x0000008026067890 */ /* 0x000fe2000ff3e0ff */
[----:B-1----:R-:W-:Y:S01]  /*1b30*/  SHF.L.U32 R0, R12, 0x1f, RZ ;  /* 0x0000001f0c007819 */ /* 0x002fe200000006ff */
[----:B------:R-:W-:Y:S02]  /*1b40*/  ULEA UR24, UR24, UR13, 0x1 ;  /* 0x0000000d18187291 */ /* 0x000fe4000f8e08ff */
[----:B------:R-:W-:Y:S01]  /*1b50*/  UIADD3 UR15, UPT, UPT, UR15, 0x1, URZ ;  /* 0x000000010f0f7890 */ /* 0x000fe2000fffe0ff */
[----:B------:R3:W4:Y:S01]  /*1b60*/  SYNCS.PHASECHK.TRANS64.TRYWAIT P0, [UR5+0x10], R0 ;  /* 0x00001000ff0075a7 */ /* 0x0007220008001105 */
[----:B------:R-:W-:-:S02]  /*1b70*/  UIADD3.X UR5, UPT, UPT, URZ, UR39, URZ, UP0, !UPT ;  /* 0x00000027ff057290 */ /* 0x000fc400087fe4ff */
[----:B------:R-:W-:Y:S02]  /*1b80*/  UIADD3.X UR7, UPT, UPT, URZ, UR39, URZ, UP1, !UPT ;  /* 0x00000027ff077290 */ /* 0x000fe40008ffe4ff */
[----:B------:R-:W-:Y:S02]  /*1b90*/  UIADD3 UR32, UPT, UPT, UR24, 0x8800, URZ ;  /* 0x0000880018207890 */ /* 0x000fe4000fffe0ff */
[----:B------:R-:W-:Y:S02]  /*1ba0*/  UISETP.NE.AND UP0, UPT, UR15, UR22, UPT ;  /* 0x000000160f00728c */ /* 0x000fe4000bf05270 */
[----:B------:R-:W-:Y:S02]  /*1bb0*/  UIADD3 UR26, UPT, UPT, UR34, 0x40, URZ ;  /* 0x00000040221a7890 */ /* 0x000fe4000fffe0ff */
[----:B------:R-:W-:Y:S02]  /*1bc0*/  UIADD3 UR24, UPT, UPT, UR24, 0xa800, URZ ;  /* 0x0000a80018187890 */ /* 0x000fe4000fffe0ff */
[----:B------:R-:W-:-:S02]  /*1bd0*/  UIADD3 UR16, UPT, UPT, UR8, 0x10800, URZ ;  /* 0x0001080008107890 */ /* 0x000fc4000fffe0ff */
[----:B------:R-:W-:Y:S01]  /*1be0*/  UIADD3 UR8, UPT, UPT, UR8, 0x18800, URZ ;  /* 0x0001880008087890 */ /* 0x000fe2000fffe0ff */
[----:B------:R-:W-:Y:S01]  /*1bf0*/  UMOV UR10, 0x30000 ;  /* 0x00030000000a7882 */ /* 0x000fe20000000000 */
[----:B------:R-:W-:Y:S01]  /*1c00*/  UMOV UR30, 0x0 ;  /* 0x00000000001e7882 */ /* 0x000fe20000000000 */
[----:B------:R-:W-:Y:S01]  /*1c10*/  UMOV UR31, 0x10000000 ;  /* 0x10000000001f7882 */ /* 0x000fe20000000000 */
[----:B------:R-:W-:Y:S01]  /*1c20*/  UMOV UR25, UR33 ;  /* 0x0000002100197c82 */ /* 0x000fe20008000000 */
[----:B------:R-:W-:Y:S01]  /*1c30*/  UMOV UR27, UR35 ;  /* 0x00000023001b7c82 */ /* 0x000fe20008000000 */
[----:B------:R-:W-:Y:S01]  /*1c40*/  UMOV UR28, UR36 ;  /* 0x00000024001c7c82 */ /* 0x000fe20008000000 */
[----:B------:R-:W-:Y:S01]  /*1c50*/  UTMALDG.3D.MULTICAST [UR32], [UR6], UR10, desc[UR30] ;  /* 0x00001e20060073b4 */ /* 0x000fe2000801180a */
[----:B------:R-:W-:Y:S01]  /*1c60*/  UMOV UR17, UR33 ;  /* 0x0000002100117c82 */ /* 0x000fe20008000000 */
[----:B------:R-:W-:Y:S01]  /*1c70*/  UMOV UR20, UR36 ;  /* 0x0000002400147c82 */ /* 0x000fe20008000000 */
[----:B------:R-:W-:Y:S01]  /*1c80*/  UMOV UR18, UR34 ;  /* 0x0000002200127c82 */ /* 0x000fe20008000000 */
[----:B------:R-:W-:Y:S01]  /*1c90*/  UMOV UR11, UR19 ;  /* 0x00000013000b7c82 */ /* 0x000fe20008000000 */
[----:B------:R-:W-:Y:S01]  /*1ca0*/  UMOV UR12, UR36 ;  /* 0x00000024000c7c82 */ /* 0x000fe20008000000 */
[----:B------:R-:W-:Y:S01]  /*1cb0*/  UMOV UR9, UR33 ;  /* 0x0000002100097c82 */ /* 0x000fe20008000000 */
[----:B------:R-:W-:Y:S01]  /*1cc0*/  UMOV UR14, UR22 ;  /* 0x00000016000e7c82 */ /* 0x000fe20008000000 */
[----:B------:R1:W-:Y:S01]  /*1cd0*/  UTMALDG.3D.MULTICAST [UR24], [UR6], UR10, desc[UR30] ;  /* 0x00001e18060073b4 */ /* 0x0003e2000801180a */
[----:B------:R-:W-:Y:S01]  /*1ce0*/  UTMALDG.3D [UR16], [UR4], desc[UR30] ;  /* 0x00001e10040075b4 */ /* 0x000fe20008011000 */
[----:B-1----:R-:W-:-:S02]  /*1cf0*/  UMOV UR10, UR26 ;  /* 0x0000001a000a7c82 */ /* 0x002fc40008000000 */
[----:B------:R1:W-:Y:S02]  /*1d00*/  UTMALDG.3D [UR8], [UR4], desc[UR30] ;  /* 0x00001e08040075b4 */ /* 0x0003e40008011000 */
[----:B-1----:R-:W-:Y:S01]  /*1d10*/  UMOV UR4, UR21 ;  /* 0x0000001500047c82 */ /* 0x002fe20008000000 */
[----:B---3--:R-:W-:Y:S05]  /*1d20*/  BRA.U UP0, `(.L_x_31) ;  /* 0xfffffffd00187547 */ /* 0x008fea000b83ffff */
.L_x_25:
[----:B------:R-:W-:Y:S01]  /*1d30*/  ULEA UR4, UR21, UR13, 0x3 ;  /* 0x0000000d15047291 */ /* 0x000fe2000f8e18ff */
[----:B-1----:R-:W-:Y:S01]  /*1d40*/  SHF.L.U32 R0, R12, 0x1f, RZ ;  /* 0x0000001f0c007819 */ /* 0x002fe200000006ff */
[----:B------:R-:W-:Y:S01]  /*1d50*/  @!P1 SYNCS.ARRIVE.TRANS64.A1T0 RZ, [UR13+0x68], RZ ;  /* 0x000068ffffff99a7 */ /* 0x000fe2000810000d */
[----:B------:R-:W-:-:S06]  /*1d60*/  UISETP.GT.AND UP0, UPT, UR45, UR44, UPT ;  /* 0x0000002c2d00728c */ /* 0x000fcc000bf04270 */
[----:B--2-4-:R1:W2:Y:S03]  /*1d70*/  SYNCS.PHASECHK.TRANS64.TRYWAIT P0, [UR4+0x10], R0 ;  /* 0x00001000ff0075a7 */ /* 0x0142a60008001104 */
[----:B------:R-:W-:Y:S05]  /*1d80*/  BRA.U !UP0, `(.L_x_32) ;  /* 0x0000000108ec7547 */ /* 0x000fea000b800000 */
[----:B------:R-:W-:Y:S01]  /*1d90*/  UIADD3 UR15, UPT, UPT, UR46, UR14, URZ ;  /* 0x0000000e2e0f7290 */ /* 0x000fe2000fffe0ff */
[----:B------:R-:W-:-:S11]  /*1da0*/  UMOV UR4, UR21 ;  /* 0x0000001500047c82 */ /* 0x000fd60008000000 */
.L_x_38:
[----:B------:R-:W-:Y:S01]  /*1db0*/  ULEA UR33, UR4, UR13, 0x3 ;  /* 0x0000000d04217291 */ /* 0x000fe2000f8e18ff */
[----:B--2---:R-:W-:Y:S01]  /*1dc0*/  @!P3 MOV R2, 0x14000 ;  /* 0x000140000002b802 */ /* 0x004fe20000000f00 */
[----:B--2-4-:R-:W-:Y:S10]  /*1dd0*/  @P0 BRA `(.L_x_33) ;  /* 0x00000000000c0947 */ /* 0x014ff40003800000 */
[----:B------:R-:W-:-:S04]  /*1de0*/  SHF.L.U32 R3, R12, 0x1f, RZ ;  /* 0x0000001f0c037819 */ /* 0x000fc800000006ff */
[----:B------:R-:W2:Y:S02]  /*1df0*/  SYNCS.PHASECHK.TRANS64.TRYWAIT P0, [UR33+0x10], R3 ;  /* 0x00001003ff0075a7 */ /* 0x000ea40008001121 */
[----:B--2---:R-:W-:Y:S05]  /*1e00*/  @!P0 BRA `(.L_x_34) ;  /* 0x00000078008c8947 */ /* 0x004fea0003800000 */
.L_x_33:
[----:B------:R2:W-:Y:S01]  /*1e10*/  @!P3 SYNCS.ARRIVE.TRANS64 RZ, [UR33], R2 ;  /* 0x00000002ffffb9a7 */ /* 0x0005e20008000021 */
[----:B------:R-:W-:-:S04]  /*1e20*/  ULOP3.LUT UR5, UR29, 0x2, URZ, 0xfc, !UPT ;  /* 0x000000021d057892 */ /* 0x000fc8000f8efcff */
[----:B------:R-:W-:-:S09]  /*1e30*/  UISETP.NE.AND UP0, UPT, UR5, 0x2, UPT ;  /* 0x000000020500788c */ /* 0x000fd2000bf05270 */
[----:B------:R-:W-:Y:S05]  /*1e40*/  BRA.U UP0, `(.L_x_35) ;  /* 0x0000000100047547 */ /* 0x000fea000b800000 */
[----:B------:R-:W-:Y:S05]  /*1e50*/  BPT.TRAP 0x1 ;  /* 0x000000040000795c */ /* 0x000fea0000300000 */
.L_x_35:
[----:B------:R-:W-:Y:S04]  /*1e60*/  BSSY.RECONVERGENT B0, `(.L_x_36) ;  /* 0x0000003000007945 */ /* 0x000fe80003800200 */
[----:B------:R-:W-:Y:S05]  /*1e70*/  @P2 BRA `(.L_x_37) ;  /* 0x0000000000042947 */ /* 0x000fea0003800000 */
[----:B------:R-:W-:Y:S05]  /*1e80*/  BPT.TRAP 0x1 ;  /* 0x000000040000795c */ /* 0x000fea0000300000 */
.L_x_37:
[----:B------:R-:W-:Y:S05]  /*1e90*/  BSYNC.RECONVERGENT B0 ;  /* 0x0000000000007941 */ /* 0x000fea0003800200 */
.L_x_36:
        /* <DEDUP_REMOVED lines=42> */
.L_x_32:
[C---:B------:R-:W-:Y:S01]  /*2140*/  LEA R3, R11.reuse, UR13, 0x3 ;  /* 0x0000000d0b037c11 */ /* 0x040fe2000f8e18ff */
[----:B------:R-:W-:Y:S01]  /*2150*/  NOP ;  /* 0x0000000000007918 */ /* 0x000fe20000000000 */
[----:B-1----:R-:W-:Y:S02]  /*2160*/  SHF.L.U32 R0, R10, 0x1f, RZ ;  /* 0x0000001f0a007819 */ /* 0x002fe400000006ff */
[----:B------:R-:W-:Y:S02]  /*2170*/  LEA R5, R11, UR13, 0x4 ;  /* 0x0000000d0b057c11 */ /* 0x000fe4000f8e20ff */
[----:B--2-4-:R-:W1:Y:S02]  /*2180*/  SYNCS.PHASECHK.TRANS64.TRYWAIT P0, [R3+URZ+0x70], R0 ;  /* 0x00007000030075a7 */ /* 0x014e6400080011ff */
[----:B-1----:R-:W-:Y:S05]  /*2190*/  @!P0 BRA `(.L_x_39) ;  /* 0x0000007400c08947 */ /* 0x002fea0003800000 */
.L_x_139:
[----:B------:R-:W2:Y:S01]  /*21a0*/  LDS.128 R4, [R5+0x100] ;  /* 0x0001000005047984 */ /* 0x000ea20000000c00 */
[----:B------:R-:W-:Y:S01]  /*21b0*/  UISETP.GE.AND UP0, UPT, UR42, 0x1, UPT ;  /* 0x000000012a00788c */ /* 0x000fe2000bf06270 */
[----:B------:R-:W-:Y:S01]  /*21c0*/  @!PT LDS RZ, [RZ] ;  /* 0x00000000fffff984 */ /* 0x000fe20000000800 */
[----:B------:R-:W-:Y:S01]  /*21d0*/  @!PT LDS RZ, [RZ] ;  /* 0x00000000fffff984 */ /* 0x000fe20000000800 */
[----:B------:R-:W-:Y:S01]  /*21e0*/  @!PT LDS RZ, [RZ] ;  /* 0x00000000fffff984 */ /* 0x000fe20000000800 */
[----:B------:R-:W-:Y:S01]  /*21f0*/  @!PT LDS RZ, [RZ] ;  /* 0x00000000fffff984 */ /* 0x000fe20000000800 */
[----:B------:R3:W-:Y:S06]  /*2200*/  MEMBAR.ALL.CTA ;  /* 0x0000000000007992 */ /* 0x0007ec0000008000 */
[----:B---3--:R-:W3:Y:S01]  /*2210*/  FENCE.VIEW.ASYNC.S ;  /* 0x00000000000073c6 */ /* 0x008ee20000000000 */
[----:B--2---:R-:W-:-:S13]  /*2220*/  LOP3.LUT P0, RZ, R6, 0x1, RZ, 0xc0, !PT ;  /* 0x0000000106ff7812 */ /* 0x004fda000780c0ff */
[----:B---3--:R-:W-:Y:S01]  /*2230*/  VOTEU.ANY UP1, P0 ;  /* 0x0000000000ff7886 */ /* 0x008fe20000020100 */
[----:B------:R-:W-:-:S13]  /*2240*/  PLOP3.LUT P0, PT, PT, PT, UP1, 0x80, 0x8 ;  /* 0x000000000008781c */ /* 0x000fda0003f0f018 */
[----:B-1----:R-:W-:Y:S02]  /*2250*/  @P0 LOP3.LUT R0, R5, 0xffff, RZ, 0xc0, !PT ;  /* 0x0000ffff05000812 */ /* 0x002fe400078ec0ff */
[----:B------:R-:W-:Y:S02]  /*2260*/  @P0 MOV R2, R4 ;  /* 0x0000000400020202 */ /* 0x000fe40000000f00 */
[----:B------:R-:W-:Y:S01]  /*2270*/  @P0 R2UR UR5, R0 ;  /* 0x00000000000502ca */ /* 0x000fe200000e0000 */
[----:B------:R-:W-:Y:S01]  /*2280*/  VIADD R0, R3, 0x80 ;  /* 0x0000008003007836 */ /* 0x000fe20000000000 */
[----:B------:R-:W-:Y:S02]  /*2290*/  @P0 SHF.R.U32.HI R4, RZ, 0x10, R5 ;  /* 0x00000010ff040819 */ /* 0x000fe40000011605 */
[----:B------:R-:W-:Y:S02]  /*22a0*/  @P0 R2UR UR6, R2 ;  /* 0x00000000020602ca */ /* 0x000fe400000e0000 */
[----:B------:R-:W-:-:S02]  /*22b0*/  PRMT R0, RZ, 0x654, R0 ;  /* 0x00000654ff007816 */ /* 0x000fc40000000000 */
[----:B------:R-:W-:Y:S02]  /*22c0*/  @P0 R2UR UR4, R4 ;  /* 0x00000000040402ca */ /* 0x000fe400000e0000 */
[----:B------:R1:W-:Y:S03]  /*22d0*/  SYNCS.ARRIVE.TRANS64.RED.A1T0 RZ, [R0+URZ], RZ ;  /* 0x000000ff00ff79a7 */ /* 0x0003e600081004ff */
[----:B------:R-:W-:-:S04]  /*22e0*/  @UP1 UMOV UR37, UR5 ;  /* 0x0000000500251c82 */ /* 0x000fc80008000000 */
[----:B------:R-:W-:-:S04]  /*22f0*/  @UP1 UMOV UR40, UR6 ;  /* 0x0000000600281c82 */ /* 0x000fc80008000000 */
[----:B------:R-:W-:Y:S01]  /*2300*/  @UP1 UMOV UR36, UR4 ;  /* 0x0000000400241c82 */ /* 0x000fe20008000000 */
[----:B------:R-:W-:Y:S05]  /*2310*/  BRA.U !UP0, `(.L_x_40) ;  /* 0x0000000108d47547 */ /* 0x000fea000b800000 */
[----:B------:R-:W2:Y:S01]  /*2320*/  LDCU.128 UR16, c[0x0][0xb10] ;  /* 0x00016200ff1077ac */ /* 0x000ea20008000c00 */
[----:B------:R-:W3:Y:S01]  /*2330*/  LDCU UR12, c[0x0][0xb20] ;  /* 0x00016400ff0c77ac */ /* 0x000ee20008000800 */
[----:B------:R-:W4:Y:S01]  /*2340*/  LDCU UR20, c[0x0][0xb0c] ;  /* 0x00016180ff1477ac */ /* 0x000f220008000800 */
[----:B------:R-:W1:Y:S01]  /*2350*/  LDCU.64 UR8, c[0x0][0xb28] ;  /* 0x00016500ff0877ac */ /* 0x000e620008000a00 */
[----:B------:R-:W-:Y:S02]  /*2360*/  UISETP.NE.AND UP3, UPT, UR42, 0x1, UPT ;  /* 0x000000012a00788c */ /* 0x000fe4000bf65270 */
[----:B--2---:R-:W-:Y:S02]  /*2370*/  UIMAD.WIDE.U32 UR6, UR41, UR19, URZ ;  /* 0x00000013290672a5 */ /* 0x004fe4000f8e00ff */
[----:B------:R-:W-:Y:S02]  /*2380*/  UIMAD.WIDE.U32 UR4, UR43, UR16, URZ ;  /* 0x000000102b0472a5 */ /* 0x000fe4000f8e00ff */
[----:B------:R-:W-:-:S02]  /*2390*/  UISETP.NE.AND UP0, UPT, UR18, 0x1, UPT ;  /* 0x000000011200788c */ /* 0x000fc4000bf05270 */
[----:B------:R-:W-:Y:S01]  /*23a0*/  UIMAD.WIDE.U32 UR24, UR37, UR19, URZ ;  /* 0x00000013251872a5 */ /* 0x000fe2000f8e00ff */
[----:B------:R-:W-:Y:S02]  /*23b0*/  UMOV UR6, UR7 ;  /* 0x0000000700067c82 */ /* 0x000fe40008000000 */
[----:B------:R-:W-:Y:S01]  /*23c0*/  UMOV UR4, UR5 ;  /* 0x0000000500047c82 */ /* 0x000fe20008000000 */
[----:B---3--:R-:W-:Y:S02]  /*23d0*/  USHF.R.U32.HI UR6, URZ, UR12, UR6 ;  /* 0x0000000cff067299 */ /* 0x008fe40008011606 */
[----:B----4-:R-:W-:Y:S02]  /*23e0*/  UISETP.NE.AND UP2, UPT, UR20, 0x1, UPT ;  /* 0x000000011400788c */ /* 0x010fe4000bf45270 */
[----:B------:R-:W-:Y:S02]  /*23f0*/  USHF.R.U32.HI UR4, URZ, UR17, UR4 ;  /* 0x00000011ff047299 */ /* 0x000fe40008011604 */
[----:B------:R-:W-:-:S02]  /*2400*/  USEL UR5, UR41, UR6, !UP0 ;  /* 0x0000000629057287 */ /* 0x000fc4000c000000 */
[----:B------:R-:W-:Y:S02]  /*2410*/  USEL UR6, UR43, UR4, !UP2 ;  /* 0x000000042b067287 */ /* 0x000fe4000d000000 */
[----:B-1----:R-:W-:Y:S01]  /*2420*/  UIMAD.WIDE.U32 UR10, UR5, UR8, URZ ;  /* 0x00000008050a72a5 */ /* 0x002fe2000f8e00ff */
[----:B------:R-:W-:Y:S01]  /*2430*/  UMOV UR4, UR25 ;  /* 0x0000001900047c82 */ /* 0x000fe20008000000 */
[----:B------:R-:W-:Y:S02]  /*2440*/  UIMAD.WIDE.U32 UR14, UR40, UR16, URZ ;  /* 0x00000010280e72a5 */ /* 0x000fe4000f8e00ff */
[----:B------:R-:W-:-:S03]  /*2450*/  UIMAD.WIDE.U32 UR24, UR6, UR8, URZ ;  /* 0x00000008061872a5 */ /* 0x000fc6000f8e00ff */
[----:B------:R-:W-:Y:S01]  /*2460*/  UMOV UR10, UR11 ;  /* 0x0000000b000a7c82 */ /* 0x000fe20008000000 */
[----:B------:R-:W-:Y:S02]  /*2470*/  USHF.R.U32.HI UR4, URZ, UR12, UR4 ;  /* 0x0000000cff047299 */ /* 0x000fe40008011604 */
[----:B------:R-:W-:Y:S01]  /*2480*/  @UP3 USHF.R.U32.HI UR5, URZ, UR9, UR10 ;  /* 0x00000009ff053299 */ /* 0x000fe2000801160a */
[----:B------:R-:W-:Y:S01]  /*2490*/  UMOV UR14, UR15 ;  /* 0x0000000f000e7c82 */ /* 0x000fe20008000000 */
[----:B------:R-:W-:Y:S01]  /*24a0*/  UMOV UR24, UR25 ;  /* 0x0000001900187c82 */ /* 0x000fe20008000000 */
[----:B------:R-:W-:Y:S02]  /*24b0*/  USHF.R.U32.HI UR17, URZ, UR17, UR14 ;  /* 0x00000011ff117299 */ /* 0x000fe4000801160e */
[----:B------:R-:W-:Y:S02]  /*24c0*/  USEL UR4, UR37, UR4, !UP0 ;  /* 0x0000000425047287 */ /* 0x000fe4000c000000 */
[----:B------:R-:W-:-:S02]  /*24d0*/  @UP3 USHF.R.U32.HI UR6, URZ, UR9, UR24 ;  /* 0x00000009ff063299 */ /* 0x000fc40008011618 */
[----:B------:R-:W-:Y:S02]  /*24e0*/  UIMAD UR7, UR42, UR5, URZ ;  /* 0x000000052a0772a4 */ /* 0x000fe4000f8e02ff */
[----:B------:R-:W-:Y:S02]  /*24f0*/  USEL UR5, UR40, UR17, !UP2 ;  /* 0x0000001128057287 */ /* 0x000fe4000d000000 */
[----:B------:R-:W-:Y:S02]  /*2500*/  UIMAD UR10, UR42, UR6, URZ ;  /* 0x000000062a0a72a4 */ /* 0x000fe4000f8e02ff */
[----:B------:R-:W-:Y:S02]  /*2510*/  UISETP.GE.AND UP0, UPT, UR4, UR7, UPT ;  /* 0x000000070400728c */ /* 0x000fe4000bf06270 */
[----:B------:R-:W-:Y:S02]  /*2520*/  UIMAD.WIDE.U32 UR14, UR4, UR8, URZ ;  /* 0x00000008040e72a5 */ /* 0x000fe4000f8e00ff */
[----:B------:R-:W-:-:S02]  /*2530*/  UISETP.GE.OR UP0, UPT, UR5, UR10, UP0 ;  /* 0x0000000a0500728c */ /* 0x000fc40008706670 */
        /* <DEDUP_REMOVED lines=19> */
.L_x_40:
[----:B------:R-:W2:Y:S02]  /*2670*/  LDCU UR4, c[0x0][0xb30] ;  /* 0x00016600ff0477ac */ /* 0x000ea40008000800 */
[----:B--2---:R-:W-:-:S09]  /*2680*/  UISETP.NE.AND UP0, UPT, UR4, 0x1, UPT ;  /* 0x000000010400788c */ /* 0x004fd2000bf05270 */
[----:B------:R-:W-:Y:S05]  /*2690*/  BRA.U UP0, `(.L_x_41) ;  /* 0x0000000100447547 */ /* 0x000fea000b800000 */
[----:B------:R-:W2:Y:S01]  /*26a0*/  LDCU.128 UR8, c[0x0][0xb10] ;  /* 0x00016200ff0877ac */ /* 0x000ea20008000c00 */
[----:B------:R-:W3:Y:S01]  /*26b0*/  LDCU UR12, c[0x0][0xb0c] ;  /* 0x00016180ff0c77ac */ /* 0x000ee20008000800 */
[----:B------:R-:W4:Y:S01]  /*26c0*/  LDCU UR14, c[0x0][0xb20] ;  /* 0x00016400ff0e77ac */ /* 0x000f220008000800 */
[----:B--2---:R-:W-:Y:S02]  /*26d0*/  UIMAD.WIDE.U32 UR6, UR40, UR8, URZ ;  /* 0x00000008280672a5 */ /* 0x004fe4000f8e00ff */
[----:B------:R-:W-:Y:S02]  /*26e0*/  UIMAD.WIDE.U32 UR4, UR37, UR11, URZ ;  /* 0x0000000b250472a5 */ /* 0x000fe4000f8e00ff */
[----:B---3--:R-:W-:Y:S02]  /*26f0*/  UISETP.NE.AND UP2, UPT, UR12, 0x1, UPT ;  /* 0x000000010c00788c */ /* 0x008fe4000bf45270 */
[----:B------:R-:W-:Y:S01]  /*2700*/  UISETP.NE.AND UP0, UPT, UR10, 0x1, UPT ;  /* 0x000000010a00788c */ /* 0x000fe2000bf05270 */
[----:B------:R-:W-:-:S02]  /*2710*/  UMOV UR6, UR7 ;  /* 0x0000000700067c82 */ /* 0x000fc40008000000 */
[----:B------:R-:W-:Y:S01]  /*2720*/  UMOV UR4, UR5 ;  /* 0x0000000500047c82 */ /* 0x000fe20008000000 */
[----:B------:R-:W-:Y:S02]  /*2730*/  USHF.R.U32.HI UR9, URZ, UR9, UR6 ;  /* 0x00000009ff097299 */ /* 0x000fe40008011606 */
[----:B----4-:R-:W-:Y:S02]  /*2740*/  USHF.R.U32.HI UR4, URZ, UR14, UR4 ;  /* 0x0000000eff047299 */ /* 0x010fe40008011604 */
[----:B------:R-:W-:Y:S02]  /*2750*/  USEL UR5, UR40, UR9, !UP2 ;  /* 0x0000000928057287 */ /* 0x000fe4000d000000 */
[----:B------:R-:W-:-:S04]  /*2760*/  USEL UR4, UR37, UR4, !UP0 ;  /* 0x0000000425047287 */ /* 0x000fc8000c000000 */
[----:B------:R-:W-:Y:S02]  /*2770*/  UIADD3 UR6, UPT, UPT, UR5, -UR4, URZ ;  /* 0x8000000405067290 */ /* 0x000fe4000fffe0ff */
[----:B------:R-:W-:Y:S02]  /*2780*/  UIADD3 UR4, UPT, UPT, -UR5, UR4, URZ ;  /* 0x0000000405047290 */ /* 0x000fe4000fffe1ff */
[----:B------:R-:W-:Y:S02]  /*2790*/  UIMAD UR37, UR6, UR10, UR37 ;  /* 0x0000000a062572a4 */ /* 0x000fe4000f8e0225 */
[----:B------:R-:W-:-:S12]  /*27a0*/  UIMAD UR40, UR4, UR12, UR40 ;  /* 0x0000000c042872a4 */ /* 0x000fd8000f8e0228 */
.L_x_41:
[----:B------:R-:W-:Y:S01]  /*27b0*/  VIADD R11, R11, 0x1 ;  /* 0x000000010b0b7836 */ /* 0x000fe20000000000 */
[----:B------:R-:W-:Y:S01]  /*27c0*/  R2UR UR4, R83 ;  /* 0x00000000530472ca */ /* 0x000fe200000e0000 */
[----:B------:R-:W-:Y:S01]  /*27d0*/  UIADD3 UR20, UPT, UPT, UR37, UR63, URZ ;  /* 0x0000003f25147290 */ /* 0x000fe2000fffe0ff */
[----:B------:R-:W-:Y:S02]  /*27e0*/  PLOP3.LUT P1, PT, PT, PT, PT, 0x80, 0x8 ;  /* 0x000000000008781c */ /* 0x000fe40003f2f070 */
[----:B------:R-:W-:-:S04]  /*27f0*/  ISETP.NE.AND P0, PT, R11, 0x2, PT ;  /* 0x000000020b00780c */ /* 0x000fc80003f05270 */
[----:B------:R-:W-:Y:S02]  /*2800*/  SEL R3, RZ, 0x1, P0 ;  /* 0x00000001ff037807 */ /* 0x000fe40000000000 */
[----:B------:R-:W-:Y:S02]  /*2810*/  SEL R11, R11, RZ, P0 ;  /* 0x000000ff0b0b7207 */ /* 0x000fe40000000000 */
[----:B------:R-:W-:Y:S01]  /*2820*/  LOP3.LUT R10, R10, R3, RZ, 0x3c, !PT ;  /* 0x000000030a0a7212 */ /* 0x000fe200078e3cff */
[----:B------:R-:W-:Y:S01]  /*2830*/  UIADD3 UR16, UPT, UPT, UR40, UR4, URZ ;  /* 0x0000000428107290 */ /* 0x000fe2000fffe0ff */
[----:B------:R-:W-:Y:S11]  /*2840*/  BRA.U UP1, `(.L_x_42) ;  /* 0xffffffed01e07547 */ /* 0x000ff6000b83ffff */
[----:B------:R-:W-:Y:S01]  /*2850*/  UIADD3 UR13, UPT, UPT, UR13, 0x10, URZ ;  /* 0x000000100d0d7890 */ /* 0x000fe2000fffe0ff */
[----:B------:R-:W-:-:S03]  /*2860*/  SHF.L.U32 R3, R12, 0x1f, RZ ;  /* 0x0000001f0c037819 */ /* 0x000fc600000006ff */
[----:B------:R-:W-:-:S09]  /*2870*/  ULEA UR4, UR21, UR13, 0x3 ;  /* 0x0000000d15047291 */ /* 0x000fd2000f8e18ff */
[----:B------:R-:W2:Y:S02]  /*2880*/  SYNCS.PHASECHK.TRANS64.TRYWAIT P0, [UR4], R3 ;  /* 0x00000003ff0075a7 */ /* 0x000ea40008001104 */
[----:B--2---:R-:W-:Y:S05]  /*2890*/  @!P0 BRA `(.L_x_43) ;  /* 0x0000007000148947 */ /* 0x004fea0003800000 */
.L_x_141:
[----:B------:R-:W-:-:S04]  /*28a0*/  UIADD3 UR4, UPT, UPT, UR21, 0x1, URZ ;  /* 0x0000000115047890 */ /* 0x000fc8000fffe0ff */
[----:B------:R-:W-:-:S04]  /*28b0*/  UISETP.NE.AND UP0, UPT, UR4, 0x2, UPT ;  /* 0x000000020400788c */ /* 0x000fc8000bf05270 */
[----:B------:R-:W-:Y:S02]  /*28c0*/  USEL UR5, URZ, 0x1, UP0 ;  /* 0x00000001ff057887 */ /* 0x000fe40008000000 */
[----:B------:R-:W-:-:S04]  /*28d0*/  USEL UR4, UR4, URZ, UP0 ;  /* 0x000000ff04047287 */ /* 0x000fc80008000000 */
[----:B------:R-:W-:Y:S01]  /*28e0*/  ULEA UR4, UR4, UR13, 0x3 ;  /* 0x0000000d04047291 */ /* 0x000fe2000f8e18ff */
[----:B-1----:R-:W-:-:S04]  /*28f0*/  LOP3.LUT R3, R12, UR5, RZ, 0x3c, !PT ;  /* 0x000000050c037c12 */ /* 0x002fc8000f8e3cff */
[----:B------:R-:W-:Y:S01]  /*2900*/  SHF.L.U32 R3, R3, 0x1f, RZ ;  /* 0x0000001f03037819 */ /* 0x000fe200000006ff */
[----:B------:R-:W-:-:S07]  /*2910*/  IMAD.U32 R0, RZ, RZ, UR4 ;  /* 0x00000004ff007e24 */ /* 0x000fce000f8e00ff */
.L_x_44:
[----:B-1----:R1:W2:Y:S02]  /*2920*/  SYNCS.PHASECHK.TRANS64.TRYWAIT P0, [R0+URZ], R3 ;  /* 0x00000003000075a7 */ /* 0x0022a400080011ff */
[----:B--2---:R-:W-:Y:S05]  /*2930*/  @!P0 NANOSLEEP.SYNCS 0x989680 ;  /* 0x009896800000895d */ /* 0x004fea0003900000 */
[----:B------:R-:W2:Y:S02]  /*2940*/  @!P0 SYNCS.PHASECHK.TRANS64 P0, [R0+URZ], R3 ;  /* 0x00000003000085a7 */ /* 0x000ea400080010ff */
[----:B--2---:R-:W-:Y:S05]  /*2950*/  @P0 EXIT ;  /* 0x000000000000094d */ /* 0x004fea0003800000 */
[----:B------:R-:W-:Y:S05]  /*2960*/  BRA `(.L_x_44) ;  /* 0xfffffffc00ec7947 */ /* 0x000fea000383ffff */
.L_x_22:
[----:B------:R-:W-:-:S04]  /*2970*/  UISETP.NE.AND UP0, UPT, UR47, URZ, UPT ;  /* 0x000000ff2f00728c */ /* 0x000fc8000bf05270 */
[----:B------:R-:W-:-:S09]  /*2980*/  UISETP.NE.OR UP0, UPT, UR17, 0x1, UP0 ;  /* 0x000000011100788c */ /* 0x000fd20008705670 */
[----:B------:R-:W-:Y:S05]  /*2990*/  BRA.U UP0, `(.L_x_45) ;  /* 0x0000000500487547 */ /* 0x000fea000b800000 */
[----:B------:R-:W-:Y:S01]  /*29a0*/  ISETP.GE.U32.AND P2, PT, R0, 0x2, PT ;  /* 0x000000020000780c */ /* 0x000fe20003f46070 */
[----:B------:R-:W-:Y:S01]  /*29b0*/  IMAD.MOV.U32 R12, RZ, RZ, 0x1 ;  /* 0x00000001ff0c7424 */ /* 0x000fe200078e00ff */
[----:B------:R-:W-:Y:S02]  /*29c0*/  CS2R R10, SRZ ;  /* 0x00000000000a7805 */ /* 0x000fe4000001ff00 */
[----:B------:R-:W-:Y:S01]  /*29d0*/  CS2R R8, SRZ ;  /* 0x0000000000087805 */ /* 0x000fe2000001ff00 */
[----:B------:R-:W-:Y:S01]  /*29e0*/  UMOV UR6, 0x400 ;  /* 0x0000040000067882 */ /* 0x000fe20000000000 */
[----:B------:R-:W-:Y:S01]  /*29f0*/  UMOV UR5, URZ ;  /* 0x000000ff00057c82 */ /* 0x000fe20008000000 */
[----:B------:R-:W-:-:S12]  /*2a00*/  ULEA UR6, UR47, UR6, 0x18 ;  /* 0x000000062f067291 */ /* 0x000fd8000f8ec0ff */
.L_x_49:
[----:B------:R-:W-:Y:S02]  /*2a10*/  LEA R2, R8, UR6, 0x3 ;  /* 0x0000000608027c11 */ /* 0x000fe4000f8e18ff */
[----:B------:R-:W-:-:S03]  /*2a20*/  SHF.L.U32 R5, R9, 0x1f, RZ ;  /* 0x0000001f09057819 */ /* 0x000fc600000006ff */
[----:B------:R-:W-:Y:S01]  /*2a30*/  VIADD R4, R2, 0xe0 ;  /* 0x000000e002047836 */ /* 0x000fe20000000000 */
[----:B------:R-:W1:Y:S02]  /*2a40*/  SYNCS.PHASECHK.TRANS64.TRYWAIT P0, [R2+URZ+0xd0], R5 ;  /* 0x0000d005020075a7 */ /* 0x000e6400080011ff */
[----:B-1----:R-:W-:Y:S05]  /*2a50*/  @!P0 BRA `(.L_x_46) ;  /* 0x0000006c00bc8947 */ /* 0x002fea0003800000 */
.L_x_142:
[----:B------:R-:W-:Y:S01]  /*2a60*/  ULEA UR4, UR5, UR6, 0x3 ;  /* 0x0000000605047291 */ /* 0x000fe2000f8e18ff */
[----:B------:R-:W-:Y:S02]  /*2a70*/  PRMT R4, RZ, 0x654, R4 ;  /* 0x00000654ff047816 */ /* 0x000fe40000000004 */
[----:B-1----:R-:W-:Y:S01]  /*2a80*/  SHF.L.U32 R5, R12, 0x1f, RZ ;  /* 0x0000001f0c057819 */ /* 0x002fe200000006ff */
[----:B------:R-:W-:Y:S01]  /*2a90*/  UIADD3 UR7, UPT, UPT, UR4, 0x70, URZ ;  /* 0x0000007004077890 */ /* 0x000fe2000fffe0ff */
[----:B------:R1:W-:Y:S05]  /*2aa0*/  SYNCS.ARRIVE.TRANS64.RED.A1T0 RZ, [R4+URZ], RZ ;  /* 0x000000ff04ff79a7 */ /* 0x0003ea00081004ff */
[----:B------:R-:W-:Y:S01]  /*2ab0*/  IMAD.U32 R7, RZ, RZ, UR7 ;  /* 0x00000007ff077e24 */ /* 0x000fe2000f8e00ff */
[----:B------:R-:W2:Y:S04]  /*2ac0*/  SYNCS.PHASECHK.TRANS64.TRYWAIT P0, [UR4+0x80], R5 ;  /* 0x00008005ff0075a7 */ /* 0x000ea80008001104 */
[----:B------:R-:W-:Y:S01]  /*2ad0*/  PRMT R6, R0, 0x654, R7 ;  /* 0x0000065400067816 */ /* 0x000fe20000000007 */
[----:B-1----:R-:W-:Y:S01]  /*2ae0*/  @!P2 IMAD.MOV.U32 R4, RZ, RZ, 0x10 ;  /* 0x00000010ff04a424 */ /* 0x002fe200078e00ff */
[----:B--2---:R-:W-:Y:S06]  /*2af0*/  @!P0 BRA `(.L_x_47) ;  /* 0x0000006c00a88947 */ /* 0x004fec0003800000 */
.L_x_144:
[----:B------:R-:W-:Y:S01]  /*2b00*/  ULEA UR8, UR5, UR6, 0x4 ;  /* 0x0000000605087291 */ /* 0x000fe2000f8e20ff */
[----:B------:R-:W-:Y:S01]  /*2b10*/  SEL R3, R6, R3, !P2 ;  /* 0x0000000306037207 */ /* 0x000fe20005000000 */
[----:B------:R-:W-:Y:S01]  /*2b20*/  UIADD3 UR9, UPT, UPT, UR4, 0x70, URZ ;  /* 0x0000007004097890 */ /* 0x000fe2000fffe0ff */
[----:B-1----:R-:W-:Y:S01]  /*2b30*/  LEA R2, R11, UR6, 0x3 ;  /* 0x000000060b027c11 */ /* 0x002fe2000f8e18ff */
[----:B------:R-:W-:Y:S01]  /*2b40*/  UIADD3 UR8, UPT, UPT, UR8, 0x100, URZ ;  /* 0x0000010008087890 */ /* 0x000fe2000fffe0ff */
[----:B------:R-:W-:Y:S01]  /*2b50*/  SHF.L.U32 R5, R10, 0x1f, RZ ;  /* 0x0000001f0a057819 */ /* 0x000fe200000006ff */
[----:B------:R1:W-:Y:S01]  /*2b60*/  @!P2 SYNCS.ARRIVE.TRANS64.RED RZ, [R3+URZ], R4 ;  /* 0x0000000403ffa9a7 */ /* 0x0003e200080004ff */
[----:B------:R-:W-:Y:S01]  /*2b70*/  UIADD3 UR4, UPT, UPT, UR5, 0x1, URZ ;  /* 0x0000000105047890 */ /* 0x000fe2000fffe0ff */
[----:B------:R-:W-:-:S03]  /*2b80*/  VIADD R8, R8, 0x1 ;  /* 0x0000000108087836 */ /* 0x000fc60000000000 */
[----:B------:R-:W-:Y:S02]  /*2b90*/  UISETP.NE.AND UP0, UPT, UR4, 0x2, UPT ;  /* 0x000000020400788c */ /* 0x000fe4000bf05270 */
[----:B------:R-:W-:Y:S06]  /*2ba0*/  UGETNEXTWORKID.BROADCAST [UR8], [UR9] ;  /* 0x00000000080073ca */ /* 0x000fec0008000100 */
[----:B------:R-:W-:Y:S01]  /*2bb0*/  USEL UR7, URZ, 0x1, UP0 ;  /* 0x00000001ff077887 */ /* 0x000fe20008000000 */
[----:B------:R-:W-:Y:S01]  /*2bc0*/  ISETP.NE.AND P0, PT, R8, 0x2, PT ;  /* 0x000000020800780c */ /* 0x000fe20003f05270 */
[----:B------:R-:W-:Y:S01]  /*2bd0*/  USEL UR5, UR4, URZ, UP0 ;  /* 0x000000ff04057287 */ /* 0x000fe20008000000 */
[----:B------:R-:W2:Y:S03]  /*2be0*/  SYNCS.PHASECHK.TRANS64.TRYWAIT P1, [R2+URZ+0x70], R5 ;  /* 0x00007005020075a7 */ /* 0x000ea600080211ff */
[----:B------:R-:W-:Y:S01]  /*2bf0*/  LOP3.LUT R12, R12, UR7, RZ, 0x3c, !PT ;  /* 0x000000070c0c7c12 */ /* 0x000fe2000f8e3cff */
[----:B-12---:R-:W-:Y:S07]  /*2c00*/  @!P1 BRA `(.L_x_48) ;  /* 0x0000006c007c9947 */ /* 0x006fee0003800000 */
.L_x_145:
[C---:B------:R-:W-:Y:S01]  /*2c10*/  LEA R4, R11.reuse, UR6, 0x4 ;  /* 0x000000060b047c11 */ /* 0x040fe2000f8e20ff */
[----:B-1----:R-:W-:Y:S01]  /*2c20*/  VIADD R2, R2, 0x80 ;  /* 0x0000008002027836 */ /* 0x002fe20000000000 */
[----:B------:R-:W-:Y:S01]  /*2c30*/  SEL R8, R8, RZ, P0 ;  /* 0x000000ff08087207 */ /* 0x000fe20000000000 */
[----:B------:R-:W-:-:S03]  /*2c40*/  VIADD R11, R11, 0x1 ;  /* 0x000000010b0b7836 */ /* 0x000fc60000000000 */
[----:B------:R-:W1:Y:S01]  /*2c50*/  LDS.128 R4, [R4+0x100] ;  /* 0x0001000004047984 */ /* 0x000e620000000c00 */
[----:B------:R-:W-:Y:S02]  /*2c60*/  PRMT R2, RZ, 0x654, R2 ;  /* 0x00000654ff027816 */ /* 0x000fe40000000002 */
[C---:B------:R-:W-:Y:S01]  /*2c70*/  ISETP.NE.AND P1, PT, R11.reuse, 0x2, PT ;  /* 0x000000020b00780c */ /* 0x040fe20003f25270 */
[----:B------:R-:W-:Y:S01]  /*2c80*/  @!PT LDS RZ, [RZ] ;  /* 0x00000000fffff984 */ /* 0x000fe20000000800 */
[----:B------:R-:W-:Y:S01]  /*2c90*/  @!PT LDS RZ, [RZ] ;  /* 0x00000000fffff984 */ /* 0x000fe20000000800 */
[----:B------:R-:W-:Y:S01]  /*2ca0*/  @!PT LDS RZ, [RZ] ;  /* 0x00000000fffff984 */ /* 0x000fe20000000800 */
[----:B------:R-:W-:Y:S01]  /*2cb0*/  @!PT LDS RZ, [RZ] ;  /* 0x00000000fffff984 */ /* 0x000fe20000000800 */
[----:B------:R2:W-:Y:S06]  /*2cc0*/  MEMBAR.ALL.CTA ;  /* 0x0000000000007992 */ /* 0x0005ec0000008000 */
[----:B--2---:R-:W2:Y:S01]  /*2cd0*/  FENCE.VIEW.ASYNC.S ;  /* 0x00000000000073c6 */ /* 0x004ea20000000000 */
[----:B------:R-:W-:Y:S01]  /*2ce0*/  SEL R11, R11, RZ, P1 ;  /* 0x000000ff0b0b7207 */ /* 0x000fe20000800000 */
[----:B--2---:R2:W-:Y:S01]  /*2cf0*/  SYNCS.ARRIVE.TRANS64.RED.A1T0 RZ, [R2+URZ], RZ ;  /* 0x000000ff02ff79a7 */ /* 0x0045e200081004ff */
[----:B-1----:R-:W-:-:S02]  /*2d00*/  LOP3.LUT P3, RZ, R6, 0x1, RZ, 0xc0, !PT ;  /* 0x0000000106ff7812 */ /* 0x002fc4000786c0ff */
[----:B------:R-:W-:-:S04]  /*2d10*/  SEL R5, RZ, 0x1, P1 ;  /* 0x00000001ff057807 */ /* 0x000fc80000800000 */
[----:B------:R-:W-:Y:S02]  /*2d20*/  LOP3.LUT R10, R10, R5, RZ, 0x3c, !PT ;  /* 0x000000050a0a7212 */ /* 0x000fe400078e3cff */
[----:B--2---:R-:W-:-:S04]  /*2d30*/  SEL R2, RZ, 0x1, P0 ;  /* 0x00000001ff027807 */ /* 0x004fc80000000000 */
[----:B------:R-:W-:Y:S01]  /*2d40*/  LOP3.LUT R9, R9, R2, RZ, 0x3c, !PT ;  /* 0x0000000209097212 */ /* 0x000fe200078e3cff */
[----:B------:R-:W-:Y:S06]  /*2d50*/  @P3 BRA `(.L_x_49) ;  /* 0xfffffffc002c3947 */ /* 0x000fec000383ffff */
[----:B------:R-:W-:Y:S01]  /*2d60*/  ULEA UR4, UR5, UR6, 0x3 ;  /* 0x0000000605047291 */ /* 0x000fe2000f8e18ff */
[----:B------:R-:W-:-:S08]  /*2d70*/  SHF.L.U32 R3, R12, 0x1f, RZ ;  /* 0x0000001f0c037819 */ /* 0x000fd000000006ff */
[----:B------:R-:W1:Y:S02]  /*2d80*/  SYNCS.PHASECHK.TRANS64 P0, [UR4+0x80], R3 ;  /* 0x00008003ff0075a7 */ /* 0x000e640008001004 */
[----:B-1----:R-:W-:Y:S05]  /*2d90*/  @P0 BRA `(.L_x_50) ;  /* 0x0000000000080947 */ /* 0x002fea0003800000 */
[----:B------:R-:W1:Y:S02]  /*2da0*/  SYNCS.PHASECHK.TRANS64.TRYWAIT P0, [UR4+0x80], R3 ;  /* 0x00008003ff0075a7 */ /* 0x000e640008001104 */
[----:B-1----:R-:W-:Y:S05]  /*2db0*/  @!P0 BRA `(.L_x_51) ;  /* 0x0000006c00248947 */ /* 0x002fea0003800000 */
.L_x_50:
[----:B------:R-:W-:-:S04]  /*2dc0*/  UIADD3 UR7, UPT, UPT, UR5, 0x1, URZ ;  /* 0x0000000105077890 */ /* 0x000fc8000fffe0ff */
[----:B------:R-:W-:-:S04]  /*2dd0*/  UISETP.NE.AND UP0, UPT, UR7, 0x2, UPT ;  /* 0x000000020700788c */ /* 0x000fc8000bf05270 */
[----:B------:R-:W-:Y:S02]  /*2de0*/  USEL UR8, URZ, 0x1, UP0 ;  /* 0x00000001ff087887 */ /* 0x000fe40008000000 */
[----:B------:R-:W-:-:S04]  /*2df0*/  USEL UR7, UR7, URZ, UP0 ;  /* 0x000000ff07077287 */ /* 0x000fc80008000000 */
[----:B------:R-:W-:Y:S01]  /*2e00*/  ULEA UR7, UR7, UR6, 0x3 ;  /* 0x0000000607077291 */ /* 0x000fe2000f8e18ff */
[----:B-1----:R-:W-:-:S04]  /*2e10*/  LOP3.LUT R3, R12, UR8, RZ, 0x3c, !PT ;  /* 0x000000080c037c12 */ /* 0x002fc8000f8e3cff */
[----:B------:R-:W-:-:S04]  /*2e20*/  SHF.L.U32 R0, R3, 0x1f, RZ ;  /* 0x0000001f03007819 */ /* 0x000fc800000006ff */
[----:B------:R-:W1:Y:S02]  /*2e30*/  SYNCS.PHASECHK.TRANS64 P0, [UR7+0x80], R0 ;  /* 0x00008000ff0075a7 */ /* 0x000e640008001007 */
[----:B-1----:R-:W-:Y:S05]  /*2e40*/  @P0 EXIT ;  /* 0x000000000000094d */ /* 0x002fea0003800000 */
[----:B------:R-:W-:Y:S02]  /*2e50*/  SHF.L.U32 R3, R3, 0x1f, RZ ;  /* 0x0000001f03037819 */ /* 0x000fe400000006ff */
[----:B------:R-:W-:-:S07]  /*2e60*/  MOV R0, UR7 ;  /* 0x0000000700007c02 */ /* 0x000fce0008000f00 */
.L_x_52:
[----:B-1----:R1:W2:Y:S02]  /*2e70*/  SYNCS.PHASECHK.TRANS64.TRYWAIT P0, [R0+URZ+0x80], R3 ;  /* 0x00008003000075a7 */ /* 0x0022a400080011ff */
[----:B--2---:R-:W-:Y:S05]  /*2e80*/  @!P0 NANOSLEEP.SYNCS 0x989680 ;  /* 0x009896800000895d */ /* 0x004fea0003900000 */
[----:B------:R-:W2:Y:S02]  /*2e90*/  @!P0 SYNCS.PHASECHK.TRANS64 P0, [R0+URZ+0x80], R3 ;  /* 0x00008003000085a7 */ /* 0x000ea400080010ff */
[----:B--2---:R-:W-:Y:S05]  /*2ea0*/  @P0 EXIT ;  /* 0x000000000000094d */ /* 0x004fea0003800000 */
[----:B------:R-:W-:Y:S05]  /*2eb0*/  BRA `(.L_x_52) ;  /* 0xfffffffc00ec7947 */ /* 0x000fea000383ffff */
.L_x_45:
[----:B------:R-:W-:Y:S05]  /*2ec0*/  BRA.U UP4, `(.L_x_53) ;  /* 0x0000001104447547 */ /* 0x000fea000b800000 */
[----:B------:R-:W-:Y:S01]  /*2ed0*/  UMOV UR4, 0x40 ;  /* 0x0000004000047882 */ /* 0x000fe20000000000 */
[----:B------:R-:W-:Y:S01]  /*2ee0*/  NOP ;  /* 0x0000000000007918 */ /* 0x000fe20000000000 */
[----:B------:R-:W-:Y:S01]  /*2ef0*/  ULEA UR5, UR47, UR4, 0x18 ;  /* 0x000000042f057291 */ /* 0x000fe2000f8ec0ff */
[----:B------:R-:W-:Y:S02]  /*2f00*/  UMOV UR6, 0x400 ;  /* 0x0000040000067882 */ /* 0x000fe40000000000 */
[----:B------:R-:W-:-:S06]  /*2f10*/  ULEA UR6, UR47, UR6, 0x18 ;  /* 0x000000062f067291 */ /* 0x000fcc000f8ec0ff */
[----:B------:R-:W1:Y:S02]  /*2f20*/  LDS.U8 R0, [UR5+0x1c] ;  /* 0x00001c05ff007984 */ /* 0x000e640008000000 */
[----:B-1----:R-:W-:-:S13]  /*2f30*/  ISETP.NE.AND P0, PT, R0, RZ, PT ;  /* 0x000000ff0000720c */ /* 0x002fda0003f05270 */
[----:B------:R-:W-:Y:S05]  /*2f40*/  @P0 BRA `(.L_x_54) ;  /* 0x0000000000580947 */ /* 0x000fea0003800000 */
[----:B------:R-:W-:-:S13]  /*2f50*/  ELECT P0, URZ, PT ;  /* 0x0000000000ff782f */ /* 0x000fda0003800000 */
[----:B------:R-:W-:Y:S05]  /*2f60*/  @!P0 BRA `(.L_x_55) ;  /* 0x0000000000608947 */ /* 0x000fea0003800000 */
[----:B------:R-:W-:Y:S01]  /*2f70*/  UMOV UR4, 0x10 ;  /* 0x0000001000047882 */ /* 0x000fe20000000000 */
[----:B------:R-:W-:Y:S01]  /*2f80*/  HFMA2 R0, -RZ, RZ, 0, 5.9604644775390625e-08 ;  /* 0x00000001ff007431 */ /* 0x000fe200000001ff */
[----:B------:R-:W-:-:S03]  /*2f90*/  MOV R3, 0xffff ;  /* 0x0000ffff00037802 */ /* 0x000fc60000000f00 */
[----:B------:R-:W-:Y:S04]  /*2fa0*/  DEPBAR.LE SB1, 0x36 ;  /* 0x00009d800000791a */ /* 0x000fe80000000000 */
[----:B------:R-:W1:Y:S02]  /*2fb0*/  UTCATOMSWS.FIND_AND_SET.ALIGN UP0, UR4, UR4 ;  /* 0x00000004000475e3 */ /* 0x000e640008000800 */
[----:B-1----:R-:W-:Y:S01]  /*2fc0*/  MOV R4, UR4 ;  /* 0x0000000400047c02 */ /* 0x002fe20008000f00 */
[----:B------:R-:W-:Y:S06]  /*2fd0*/  BRA.U UP0, `(.L_x_56) ;  /* 0x0000000100187547 */ /* 0x000fec000b800000 */
.L_x_57:
[----:B------:R-:W-:Y:S05]  /*2fe0*/  NANOSLEEP 0x64 ;  /* 0x000000640000795d */ /* 0x000fea0003800000 */
[----:B------:R-:W-:-:S05]  /*2ff0*/  UMOV UR4, 0x10 ;  /* 0x0000001000047882 */ /* 0x000fca0000000000 */
[----:B------:R-:W-:Y:S04]  /*3000*/  DEPBAR.LE SB1, 0x36 ;  /* 0x00009d800000791a */ /* 0x000fe80000000000 */
[----:B------:R-:W1:Y:S02]  /*3010*/  UTCATOMSWS.FIND_AND_SET.ALIGN UP0, UR4, UR4 ;  /* 0x00000004000475e3 */ /* 0x000e640008000800 */
[----:B-1----:R-:W-:Y:S01]  /*3020*/  MOV R4, UR4 ;  /* 0x0000000400047c02 */ /* 0x002fe20008000f00 */
[----:B------:R-:W-:Y:S05]  /*3030*/  BRA.U !UP0, `(.L_x_57) ;  /* 0xfffffffd08e87547 */ /* 0x000fea000b83ffff */
.L_x_56:
[-C--:B------:R-:W-:Y:S02]  /*3040*/  SHF.L.U32 R3, R3, R4.reuse, RZ ;  /* 0x0000000403037219 */ /* 0x080fe400000006ff */
[----:B------:R-:W-:Y:S01]  /*3050*/  SHF.L.U32 R0, R0, R4, RZ ;  /* 0x0000000400007219 */ /* 0x000fe200000006ff */
[----:B------:R-:W-:Y:S02]  /*3060*/  IMAD.SHL.U32 R4, R4, 0x20, RZ ;  /* 0x0000002004047824 */ /* 0x000fe400078e00ff */
[----:B------:R1:W-:Y:S04]  /*3070*/  ATOMS.OR RZ, [UR5+0x14], R3 ;  /* 0x00001403ffff798c */ /* 0x0003e8000b000005 */
[----:B------:R1:W-:Y:S04]  /*3080*/  ATOMS.OR RZ, [UR5+0x18], R0 ;  /* 0x00001800ffff798c */ /* 0x0003e8000b000005 */
[----:B------:R1:W-:Y:S01]  /*3090*/  STS [UR6+0x120], R4 ;  /* 0x00012004ff007988 */ /* 0x0003e20008000806 */
[----:B------:R-:W-:Y:S05]  /*30a0*/  BRA `(.L_x_55) ;  /* 0x0000000000107947 */ /* 0x000fea0003800000 */
.L_x_54:
[----:B------:R-:W-:Y:S02]  /*30b0*/  MOV R0, 0xffffffff ;  /* 0xffffffff00007802 */ /* 0x000fe40000000f00 */
[----:B------:R-:W-:-:S03]  /*30c0*/  MOV R4, 0x30f0 ;  /* 0x000030f000047802 */ /* 0x000fc60000000f00 */
[----:B------:R1:W-:Y:S04]  /*30d0*/  STS [UR6+0x120], R0 ;  /* 0x00012000ff007988 */ /* 0x0003e80008000806 */
[----:B-1---5:R-:W-:Y:S05]  /*30e0*/  CALL.REL.NOINC `($__internal_1_$__cuda_sm10x_tcgen05_guardrail_trap_phase_invalid_during_alloc) ;  /* 0x0000007000707944 */ /* 0x022fea0003c00000 */
.L_x_55:
[----:B------:R-:W-:Y:S05]  /*30f0*/  WARPSYNC.ALL ;  /* 0x0000000000007948 */ /* 0x000fea0003800000 */
[----:B------:R-:W2:Y:S01]  /*3100*/  S2UR UR4, SR_CgaCtaId ;  /* 0x00000000000479c3 */ /* 0x000ea20000008800 */
[----:B------:R-:W-:Y:S01]  /*3110*/  UMOV UR41, 0x400 ;  /* 0x0000040000297882 */ /* 0x000fe20000000000 */
[----:B------:R-:W-:-:S06]  /*3120*/  NOP ;  /* 0x0000000000007918 */ /* 0x000fcc0000000000 */
[----:B------:R-:W-:Y:S06]  /*3130*/  BAR.ARV 0x6, 0xa0 ;  /* 0x0182800000007b1d */ /* 0x000fec0000002000 */
[----:B------:R-:W3:Y:S01]  /*3140*/  LDCU UR6, c[0x0][0x38c] ;  /* 0x00007180ff0677ac */ /* 0x000ee20008000800 */
[----:B------:R-:W-:Y:S01]  /*3150*/  LOP3.LUT R2, R2, 0xffff, RZ, 0xc0, !PT ;  /* 0x0000ffff02027812 */ /* 0x000fe200078ec0ff */
[----:B------:R-:W-:Y:S01]  /*3160*/  IMAD.MOV.U32 R11, RZ, RZ, 0x1 ;  /* 0x00000001ff0b7424 */ /* 0x000fe200078e00ff */
[----:B------:R-:W-:Y:S01]  /*3170*/  CS2R R8, SRZ ;  /* 0x0000000000087805 */ /* 0x000fe2000001ff00 */
[----:B------:R-:W4:Y:S01]  /*3180*/  LDCU UR7, c[0x0][0x38c] ;  /* 0x00007180ff0777ac */ /* 0x000f220008000800 */
[----:B------:R-:W-:Y:S01]  /*3190*/  R2UR UR42, R2 ;  /* 0x00000000022a72ca */ /* 0x000fe200000e0000 */
[----:B------:R-:W-:Y:S01]  /*31a0*/  IMAD.MOV.U32 R10, RZ, RZ, RZ ;  /* 0x000000ffff0a7224 */ /* 0x000fe200078e00ff */
[----:B------:R-:W-:Y:S01]  /*31b0*/  UMOV UR45, URZ ;  /* 0x000000ff002d7c82 */ /* 0x000fe20008000000 */
[----:B------:R-:W-:Y:S01]  /*31c0*/  UMOV UR39, URZ ;  /* 0x000000ff00277c82 */ /* 0x000fe20008000000 */
[----:B--2---:R-:W-:Y:S01]  /*31d0*/  ULEA UR41, UR4, UR41, 0x18 ;  /* 0x0000002904297291 */ /* 0x004fe2000f8ec0ff */
[----:B------:R-:W-:Y:S01]  /*31e0*/  UMOV UR62, 0x0 ;  /* 0x00000000003e7882 */ /* 0x000fe20000000000 */
[----:B------:R-:W-:-:S02]  /*31f0*/  UMOV UR63, 0x4400490 ;  /* 0x04400490003f7882 */ /* 0x000fc40000000000 */
[----:B------:R-:W-:Y:S02]  /*3200*/  UIADD3 UR5, UPT, UPT, UR41, 0x8800, URZ ;  /* 0x0000880029057890 */ /* 0x000fe4000fffe0ff */
[----:B------:R-:W-:Y:S02]  /*3210*/  UIADD3 UR4, UPT, UPT, UR41, 0x10800, URZ ;  /* 0x0001080029047890 */ /* 0x000fe4000fffe0ff */
[----:B---3--:R-:W-:Y:S01]  /*3220*/  UIADD3 UR6, UPT, UPT, UR6, 0x7f, URZ ;  /* 0x0000007f06067890 */ /* 0x008fe2000fffe0ff */
[----:B-1----:R-:W1:Y:S01]  /*3230*/  LDS R0, [UR41+0x120] ;  /* 0x00012029ff007984 */ /* 0x002e620008000800 */
[----:B------:R-:W-:Y:S02]  /*3240*/  USHF.R.U32.HI UR5, URZ, 0x4, UR5 ;  /* 0x00000004ff057899 */ /* 0x000fe40008011605 */
[----:B------:R-:W-:Y:S02]  /*3250*/  USHF.R.S32.HI UR47, URZ, 0x1f, UR6 ;  /* 0x0000001fff2f7899 */ /* 0x000fe40008011406 */
[----:B------:R-:W-:-:S02]  /*3260*/  USHF.R.U32.HI UR4, URZ, 0x4, UR4 ;  /* 0x00000004ff047899 */ /* 0x000fc40008011604 */
[----:B------:R-:W-:Y:S02]  /*3270*/  ULEA.HI UR47, UR47, UR6, URZ, 0x7 ;  /* 0x000000062f2f7291 */ /* 0x000fe4000f8f38ff */
[----:B------:R-:W-:Y:S02]  /*3280*/  ULOP3.LUT UR5, UR5, 0x3fff, URZ, 0xc0, !UPT ;  /* 0x00003fff05057892 */ /* 0x000fe4000f8ec0ff */
[----:B------:R-:W-:Y:S02]  /*3290*/  USHF.R.S32.HI UR47, URZ, 0x7, UR47 ;  /* 0x00000007ff2f7899 */ /* 0x000fe4000801142f */
[----:B------:R-:W-:Y:S02]  /*32a0*/  ULOP3.LUT UR4, UR4, 0x3fff, URZ, 0xc0, !UPT ;  /* 0x00003fff04047892 */ /* 0x000fe4000f8ec0ff */
[----:B------:R-:W-:Y:S01]  /*32b0*/  UISETP.LT.AND UP0, UPT, UR47, 0x1, UPT ;  /* 0x000000012f00788c */ /* 0x000fe2000bf01270 */
[----:B------:R-:W-:Y:S01]  /*32c0*/  UMOV UR60, 0x0 ;  /* 0x00000000003c7882 */ /* 0x000fe20000000000 */
[----:B------:R-:W-:-:S02]  /*32d0*/  UMOV UR61, 0x4400490 ;  /* 0x04400490003d7882 */ /* 0x000fc40000000000 */
[----:B------:R-:W-:Y:S01]  /*32e0*/  USEL UR64, UR47, 0x1, !UP0 ;  /* 0x000000012f407887 */ /* 0x000fe2000c000000 */
[----:B------:R-:W-:Y:S01]  /*32f0*/  UMOV UR58, 0x0 ;  /* 0x00000000003a7882 */ /* 0x000fe20000000000 */
[----:B------:R-:W-:Y:S01]  /*3300*/  UMOV UR59, 0x4400490 ;  /* 0x04400490003b7882 */ /* 0x000fe20000000000 */
[----:B------:R-:W-:Y:S01]  /*3310*/  UMOV UR56, 0x0 ;  /* 0x0000000000387882 */ /* 0x000fe20000000000 */
[----:B------:R-:W-:Y:S01]  /*3320*/  UMOV UR57, 0x4400490 ;  /* 0x0440049000397882 */ /* 0x000fe20000000000 */
[----:B------:R-:W-:Y:S01]  /*3330*/  UMOV UR54, 0x0 ;  /* 0x0000000000367882 */ /* 0x000fe20000000000 */
[----:B------:R-:W-:Y:S01]  /*3340*/  UMOV UR55, 0x4400490 ;  /* 0x0440049000377882 */ /* 0x000fe20000000000 */
[----:B------:R-:W-:Y:S01]  /*3350*/  UMOV UR52, 0x0 ;  /* 0x0000000000347882 */ /* 0x000fe20000000000 */
[----:B------:R-:W-:Y:S01]  /*3360*/  UMOV UR53, 0x4400490 ;  /* 0x0440049000357882 */ /* 0x000fe20000000000 */
[----:B------:R-:W-:Y:S02]  /*3370*/  ULOP3.LUT UR43, UR5, 0x10000, URZ, 0xfc, !UPT ;  /* 0x00010000052b7892 */ /* 0x000fe4000f8efcff */
[----:B------:R-:W-:-:S02]  /*3380*/  ULOP3.LUT UR44, UR4, 0x10000, URZ, 0xfc, !UPT ;  /* 0x00010000042c7892 */ /* 0x000fc4000f8efcff */
[----:B------:R-:W-:Y:S02]  /*3390*/  UIADD3 UR64, UPT, UPT, -UR64, URZ, URZ ;  /* 0x000000ff40407290 */ /* 0x000fe4000fffe1ff */
[----:B----4-:R-:W-:Y:S01]  /*33a0*/  UISETP.GE.AND UP4, UPT, UR7, 0x1, UPT ;  /* 0x000000010700788c */ /* 0x010fe2000bf86270 */
[----:B------:R-:W-:Y:S01]  /*33b0*/  UMOV UR50, 0x0 ;  /* 0x0000000000327882 */ /* 0x000fe20000000000 */
[----:B------:R-:W-:Y:S01]  /*33c0*/  UMOV UR51, 0x4400490 ;  /* 0x0440049000337882 */ /* 0x000fe20000000000 */
[----:B------:R-:W-:Y:S01]  /*33d0*/  UMOV UR48, 0x0 ;  /* 0x0000000000307882 */ /* 0x000fe20000000000 */
[----:B-1----:R-:W-:Y:S01]  /*33e0*/  R2UR UR65, R0 ;  /* 0x00000000004172ca */ /* 0x002fe200000e0000 */
[----:B------:R-:W-:-:S14]  /*33f0*/  UMOV UR49, 0x4400490 ;  /* 0x0440049000317882 */ /* 0x000fdc0000000000 */
.L_x_64:
[----:B------:R-:W-:Y:S02]  /*3400*/  LEA R0, R10, UR41, 0x3 ;  /* 0x000000290a007c11 */ /* 0x000fe4000f8e18ff */
[----:B------:R-:W-:Y:S02]  /*3410*/  SHF.L.U32 R5, R9, 0x1f, RZ ;  /* 0x0000001f09057819 */ /* 0x000fe400000006ff */
[----:B------:R-:W-:Y:S01]  /*3420*/  PLOP3.LUT P0, PT, PT, PT, UP4, 0x80, 0x8 ;  /* 0x000000000008781c */ /* 0x000fe20003f0f048 */
[----:B------:R-:W-:Y:S01]  /*3430*/  VIADD R3, R0, 0x80 ;  /* 0x0000008000037836 */ /* 0x000fe20000000000 */
[----:B-1----:R-:W1:Y:S02]  /*3440*/  SYNCS.PHASECHK.TRANS64.TRYWAIT P1, [R0+URZ+0x70], R5 ;  /* 0x00007005000075a7 */ /* 0x002e6400080211ff */
[----:B-1-3--:R-:W-:Y:S09]  /*3450*/  @!P1 BRA `(.L_x_58) ;  /* 0x0000006400949947 */ /* 0x00aff20003800000 */
.L_x_147:
[----:B------:R-:W-:Y:S01]  /*3460*/  LEA R4, R10, UR41, 0x4 ;  /* 0x000000290a047c11 */ /* 0x000fe2000f8e20ff */
[----:B------:R-:W-:Y:S01]  /*3470*/  @UP4 ULEA UR4, UR39, UR41, 0x3 ;  /* 0x0000002927044291 */ /* 0x000fe2000f8e18ff */
[----:B------:R-:W-:Y:S01]  /*3480*/  PLOP3.LUT P2, PT, PT, PT, PT, 0x80, 0x8 ;  /* 0x000000000008781c */ /* 0x000fe20003f4f070 */
[----:B------:R-:W-:Y:S01]  /*3490*/  ULEA UR46, UR45, UR41, 0x3 ;  /* 0x000000292d2e7291 */ /* 0x000fe2000f8e18ff */
[----:B------:R-:W-:Y:S02]  /*34a0*/  PRMT R3, RZ, 0x654, R3 ;  /* 0x00000654ff037816 */ /* 0x000fe40000000003 */
[----:B-1----:R-:W1:Y:S01]  /*34b0*/  LDS.128 R4, [R4+0x100] ;  /* 0x0001000004047984 */ /* 0x002e620000000c00 */
[----:B------:R-:W-:Y:S02]  /*34c0*/  @P0 SHF.L.U32 R2, R8, 0x1f, RZ ;  /* 0x0000001f08020819 */ /* 0x000fe400000006ff */
[----:B------:R-:W-:Y:S01]  /*34d0*/  SHF.L.U32 R0, R11, 0x1f, RZ ;  /* 0x0000001f0b007819 */ /* 0x000fe200000006ff */
[----:B------:R-:W-:Y:S01]  /*34e0*/  @!PT LDS RZ, [RZ] ;  /* 0x00000000fffff984 */ /* 0x000fe20000000800 */
[----:B------:R-:W-:Y:S01]  /*34f0*/  @!PT LDS RZ, [RZ] ;  /* 0x00000000fffff984 */ /* 0x000fe20000000800 */
[----:B------:R-:W-:Y:S01]  /*3500*/  @!PT LDS RZ, [RZ] ;  /* 0x00000000fffff984 */ /* 0x000fe20000000800 */
[----:B------:R-:W-:Y:S01]  /*3510*/  @!PT LDS RZ, [RZ] ;  /* 0x00000000fffff984 */ /* 0x000fe20000000800 */
[----:B------:R2:W-:Y:S06]  /*3520*/  MEMBAR.ALL.CTA ;  /* 0x0000000000007992 */ /* 0x0005ec0000008000 */
[----:B--2---:R-:W2:Y:S02]  /*3530*/  FENCE.VIEW.ASYNC.S ;  /* 0x00000000000073c6 */ /* 0x004ea40000000000 */
[----:B--2---:R2:W-:Y:S01]  /*3540*/  SYNCS.ARRIVE.TRANS64.RED.A1T0 RZ, [R3+URZ], RZ ;  /* 0x000000ff03ff79a7 */ /* 0x0045e200081004ff */
[----:B------:R2:W3:Y:S01]  /*3550*/  @P0 SYNCS.PHASECHK.TRANS64.TRYWAIT P2, [UR4], R2 ;  /* 0x00000002ff0005a7 */ /* 0x0004e20008041104 */
[----:B------:R-:W-:Y:S01]  /*3560*/  ULEA.HI UR4, UR45, UR45, URZ, 0x1 ;  /* 0x0000002d2d047291 */ /* 0x000fe2000f8f08ff */
[----:B-1----:R-:W-:-:S03]  /*3570*/  LOP3.LUT P1, RZ, R6, 0x1, RZ, 0xc0, !PT ;  /* 0x0000000106ff7812 */ /* 0x002fc6000782c0ff */
[----:B------:R-:W-:Y:S02]  /*3580*/  USHF.L.U32 UR5, UR4, 0x7, URZ ;  /* 0x0000000704057899 */ /* 0x000fe400080006ff */
[----:B------:R-:W-:Y:S02]  /*3590*/  ULOP3.LUT UR36, UR4, 0xffe, URZ, 0xc0, !UPT ;  /* 0x00000ffe04247892 */ /* 0x000fe4000f8ec0ff */
[----:B------:R-:W-:Y:S02]  /*35a0*/  ULOP3.LUT UR4, UR5, 0xffffff00, URZ, 0xc0, !UPT ;  /* 0xffffff0005047892 */ /* 0x000fe4000f8ec0ff */
[----:B------:R-:W-:Y:S02]  /*35b0*/  UIADD3 UR36, UPT, UPT, -UR36, UR45, URZ ;  /* 0x0000002d24247290 */ /* 0x000fe4000fffe1ff */
[----:B------:R-:W-:Y:S01]  /*35c0*/  UIADD3 UR4, UPT, UPT, UR65, UR4, URZ ;  /* 0x0000000441047290 */ /* 0x000fe2000fffe0ff */
[----:B------:R-:W1:Y:S03]  /*35d0*/  SYNCS.PHASECHK.TRANS64.TRYWAIT P0, [UR46+0xb0], R0 ;  /* 0x0000b000ff0075a7 */ /* 0x000e66000800112e */
[----:B------:R-:W-:Y:S01]  /*35e0*/  ULEA UR36, UR36, UR4, 0x14 ;  /* 0x0000000424247291 */ /* 0x000fe2000f8ea0ff */
[----:B-123--:R-:W-:Y:S11]  /*35f0*/  @!P0 BRA `(.L_x_59) ;  /* 0x0000006400408947 */ /* 0x00eff60003800000 */
.L_x_149:
[----:B------:R-:W-:Y:S01]  /*3600*/  IADD3 R10, PT, PT, R10, 0x1, RZ ;  /* 0x000000010a0a7810 */ /* 0x000fe20007ffe0ff */
[----:B------:R-:W-:Y:S06]  /*3610*/  BRA.U !UP4, `(.L_x_60) ;  /* 0x000000050c107547 */ /* 0x000fec000b800000 */
[----:B------:R-:W-:Y:S01]  /*3620*/  UPLOP3.LUT UP2, UPT, UPT, UPT, UPT, 0x40, 0x4 ;  /* 0x000000000004789c */ /* 0x000fe20003f4e870 */
[----:B------:R-:W-:Y:S01]  /*3630*/  UMOV UR38, UR64 ;  /* 0x0000004000267c82 */ /* 0x000fe20008000000 */
[----:B------:R-:W-:Y:S01]  /*3640*/  UMOV UR37, UR47 ;  /* 0x0000002f00257c82 */ /* 0x000fe20008000000 */
[----:B------:R-:W-:-:S08]  /*3650*/  UMOV UR5, UR39 ;  /* 0x0000002700057c82 */ /* 0x000fd00008000000 */
.L_x_63:
[----:B------:R-:W-:Y:S02]  /*3660*/  UIADD3 UR38, UPT, UPT, UR38, 0x1, URZ ;  /* 0x0000000126267890 */ /* 0x000fe4000fffe0ff */
[----:B------:R-:W-:Y:S02]  /*3670*/  ULEA UR7, UR5, UR41, 0x3 ;  /* 0x0000002905077291 */ /* 0x000fe4000f8e18ff */
[----:B------:R-:W-:Y:S01]  /*3680*/  UISETP.NE.AND UP3, UPT, UR38, URZ, UPT ;  /* 0x000000ff2600728c */ /* 0x000fe2000bf65270 */
[----:B--23--:R-:W-:Y:S10]  /*3690*/  @P2 BRA `(.L_x_61) ;  /* 0x00000000000c2947 */ /* 0x00cff40003800000 */
[----:B-1----:R-:W-:Y:S04]  /*36a0*/  SHF.L.U32 R3, R8, 0x1f, RZ ;  /* 0x0000001f08037819 */ /* 0x002fe800000006ff */
[----:B------:R-:W1:Y:S02]  /*36b0*/  SYNCS.PHASECHK.TRANS64.TRYWAIT P0, [UR7], R3 ;  /* 0x00000003ff0075a7 */ /* 0x000e640008001107 */
[----:B-1----:R-:W-:Y:S05]  /*36c0*/  @!P0 BRA `(.L_x_62) ;  /* 0x0000006400248947 */ /* 0x002fea0003800000 */
.L_x_61:
[----:B------:R-:W-:Y:S01]  /*36d0*/  UISETP.NE.AND UP0, UPT, UR37, 0x1, UPT ;  /* 0x000000012500788c */ /* 0x000fe2000bf05270 */
[----:B------:R-:W-:Y:S01]  /*36e0*/  PLOP3.LUT P2, PT, PT, PT, PT, 0x80, 0x8 ;  /* 0x000000000008781c */ /* 0x000fe20003f4f070 */
[----:B------:R-:W-:Y:S02]  /*36f0*/  UIADD3 UR4, UPT, UPT, UR5, 0x1, URZ ;  /* 0x0000000105047890 */ /* 0x000fe4000fffe0ff */
[----:B------:R-:W-:Y:S02]  /*3700*/  UIADD3 UR40, UPT, UPT, UR7, 0x10, URZ ;  /* 0x0000001007287890 */ /* 0x000fe4000fffe0ff */
[----:B------:R-:W-:Y:S01]  /*3710*/  UISETP.NE.AND UP1, UPT, UR4, 0x2, UPT ;  /* 0x000000020400788c */ /* 0x000fe2000bf25270 */
[----:B------:R-:W-:Y:S01]  /*3720*/  PLOP3.LUT P0, PT, PT, PT, UP0, 0x80, 0x8 ;  /* 0x000000000008781c */ /* 0x000fe20003f0f008 */
[----:B------:R-:W-:Y:S02]  /*3730*/  UIADD3 UR37, UPT, UPT, UR37, -0x1, URZ ;  /* 0xffffffff25257890 */ /* 0x000fe4000fffe0ff */
[----:B------:R-:W-:Y:S02]  /*3740*/  USEL UR6, URZ, 0x1, UP1 ;  /* 0x00000001ff067887 */ /* 0x000fe40008800000 */
[----:B------:R-:W-:Y:S01]  /*3750*/  USEL UR39, UR4, URZ, UP1 ;  /* 0x000000ff04277287 */ /* 0x000fe20008800000 */
[----:B------:R-:W-:Y:S01]  /*3760*/  UMOV UR7, 0x40004040 ;  /* 0x4000404000077882 */ /* 0x000fe20000000000 */
[----:B------:R-:W-:Y:S02]  /*3770*/  UMOV UR35, 0x40004040 ;  /* 0x4000404000237882 */ /* 0x000fe40000000000 */
[----:B------:R-:W-:Y:S01]  /*3780*/  @UP0 ULEA UR4, UR39, UR41, 0x3 ;  /* 0x0000002927040291 */ /* 0x000fe2000f8e18ff */
[----:B------:R-:W-:Y:S01]  /*3790*/  LOP3.LUT R8, R8, UR6, RZ, 0x3c, !PT ;  /* 0x0000000608087c12 */ /* 0x000fe2000f8e3cff */
[----:B------:R-:W-:Y:S01]  /*37a0*/  ULEA UR6, UR5, UR44, 0xc ;  /* 0x0000002c05067291 */ /* 0x000fe2000f8e60ff */
[----:B------:R-:W-:Y:S02]  /*37b0*/  UMOV UR33, 0x40004040 ;  /* 0x4000404000217882 */ /* 0x000fe40000000000 */
[----:B-1----:R-:W-:Y:S01]  /*37c0*/  @P0 SHF.L.U32 R0, R8, 0x1f, RZ ;  /* 0x0000001f08000819 */ /* 0x002fe200000006ff */
[----:B------:R-:W-:Y:S02]  /*37d0*/  UIADD3 UR34, UPT, UPT, UR6, 0x2, URZ ;  /* 0x0000000206227890 */ /* 0x000fe4000fffe0ff */
[----:B------:R-:W-:Y:S01]  /*37e0*/  UIADD3 UR30, UPT, UPT, UR6, 0x4, URZ ;  /* 0x00000004061e7890 */ /* 0x000fe2000fffe0ff */
[----:B------:R2:W3:Y:S01]  /*37f0*/  @P0 SYNCS.PHASECHK.TRANS64.TRYWAIT P2, [UR4], R0 ;  /* 0x00000000ff0005a7 */ /* 0x0004e20008041104 */
[----:B------:R-:W-:Y:S02]  /*3800*/  ULEA UR4, UR5, UR43, 0xa ;  /* 0x0000002b05047291 */ /* 0x000fe4000f8e50ff */
[----:B------:R-:W-:Y:S02]  /*3810*/  UIADD3 UR26, UPT, UPT, UR6, 0x6, URZ ;  /* 0x00000006061a7890 */ /* 0x000fe4000fffe0ff */
        /* <DEDUP_REMOVED lines=10> */
[----:B------:R-:W-:Y:S01]  /*38c0*/  UIADD3 UR8, UPT, UPT, UR4, 0x206, URZ ;  /* 0x0000020604087890 */ /* 0x000fe2000fffe0ff */
[----:B------:R-:W-:Y:S01]  /*38d0*/  UMOV UR5, 0x40004040 ;  /* 0x4000404000057882 */ /* 0x000fe20000000000 */
[----:B------:R-:W-:Y:S01]  /*38e0*/  UMOV UR31, 0x40004040 ;  /* 0x40004040001f7882 */ /* 0x000fe20000000000 */
[----:B------:R1:W-:Y:S01]  /*38f0*/  UTCHMMA gdesc[UR4], gdesc[UR6], tmem[UR36], tmem[UR62], idesc[UR63], UP2 ;  /* 0x00ff3e06040075ea */ /* 0x0003e20009000024 */
[----:B------:R-:W-:Y:S01]  /*3900*/  UPLOP3.LUT UP2, UPT, UPT, UPT, UPT, 0x80, 0x8 ;  /* 0x000000000008789c */ /* 0x000fe20003f4f070 */
[----:B------:R2:W-:Y:S01]  /*3910*/  UTCHMMA gdesc[UR32], gdesc[UR34], tmem[UR36], tmem[UR60], idesc[UR61], UPT ;  /* 0x00ff3c22200075ea */ /* 0x0005e2000b800024 */
[----:B------:R-:W-:Y:S01]  /*3920*/  UMOV UR29, 0x40004040 ;  /* 0x40004040001d7882 */ /* 0x000fe20000000000 */
[----:B------:R-:W-:Y:S01]  /*3930*/  UMOV UR27, 0x40004040 ;  /* 0x40004040001b7882 */ /* 0x000fe20000000000 */
        /* <DEDUP_REMOVED lines=12> */
[----:B------:R-:W-:Y:S01]  /*3a00*/  UMOV UR9, 0x40004040 ;  /* 0x4000404000097882 */ /* 0x000fe20000000000 */
[----:B------:R2:W-:Y:S01]  /*3a10*/  UTCHMMA gdesc[UR12], gdesc[UR14], tmem[UR36], tmem[UR50], idesc[UR51], UPT ;  /* 0x00ff320e0c0075ea */ /* 0x0005e2000b800024 */
[----:B------:R2:W-:Y:S01]  /*3a20*/  UTCHMMA gdesc[UR8], gdesc[UR10], tmem[UR36], tmem[UR48], idesc[UR49], UPT ;  /* 0x00ff300a080075ea */ /* 0x0005e2000b800024 */
[----:B------:R2:W-:Y:S01]  /*3a30*/  UTCBAR.MULTICAST [UR40], URZ, UR42 ;  /* 0x000000ff280073e9 */ /* 0x0005e2000800082a */
[----:B-1----:R-:W-:Y:S01]  /*3a40*/  UMOV UR5, UR39 ;  /* 0x0000002700057c82 */ /* 0x002fe20008000000 */
[----:B------:R-:W-:Y:S05]  /*3a50*/  BRA.U UP3, `(.L_x_63) ;  /* 0xfffffffd03007547 */ /* 0x000fea000b83ffff */
.L_x_60:
[----:B------:R-:W-:Y:S01]  /*3a60*/  UIADD3 UR4, UPT, UPT, UR45, 0x1, URZ ;  /* 0x000000012d047890 */ /* 0x000fe2000fffe0ff */
[C---:B------:R-:W-:Y:S01]  /*3a70*/  ISETP.NE.AND P0, PT, R10.reuse, 0x2, PT ;  /* 0x000000020a00780c */ /* 0x040fe20003f05270 */
[----:B------:R-:W-:Y:S02]  /*3a80*/  UIADD3 UR5, UPT, UPT, UR46, 0x90, URZ ;  /* 0x000000902e057890 */ /* 0x000fe4000fffe0ff */
[----:B------:R-:W-:Y:S01]  /*3a90*/  UISETP.NE.AND UP0, UPT, UR4, 0x4, UPT ;  /* 0x000000040400788c */ /* 0x000fe2000bf05270 */
[----:B-12---:R-:W-:Y:S02]  /*3aa0*/  SEL R0, RZ, 0x1, P0 ;  /* 0x00000001ff007807 */ /* 0x006fe40000000000 */
[----:B------:R-:W-:Y:S01]  /*3ab0*/  SEL R10, R10, RZ, P0 ;  /* 0x000000ff0a0a7207 */ /* 0x000fe20000000000 */
[----:B------:R-:W-:Y:S01]  /*3ac0*/  USEL UR6, URZ, 0x1, UP0 ;  /* 0x00000001ff067887 */ /* 0x000fe20008000000 */
[----:B------:R-:W-:Y:S01]  /*3ad0*/  LOP3.LUT R9, R9, R0, RZ, 0x3c, !PT ;  /* 0x0000000009097212 */ /* 0x000fe200078e3cff */
[----:B------:R-:W-:Y:S01]  /*3ae0*/  USEL UR45, UR4, URZ, UP0 ;  /* 0x000000ff042d7287 */ /* 0x000fe20008000000 */
[----:B------:R1:W-:Y:S03]  /*3af0*/  UTCBAR [UR5], URZ ;  /* 0x000000ff050073e9 */ /* 0x0003e600080000ff */
[----:B------:R-:W-:Y:S01]  /*3b00*/  LOP3.LUT R11, R11, UR6, RZ, 0x3c, !PT ;  /* 0x000000060b0b7c12 */ /* 0x000fe2000f8e3cff */
[----:B------:R-:W-:Y:S07]  /*3b10*/  @P1 BRA `(.L_x_64) ;  /* 0xfffffff800381947 */ /* 0x000fee000383ffff */
[----:B------:R-:W2:Y:S01]  /*3b20*/  S2UR UR8, SR_CgaCtaId ;  /* 0x00000000000879c3 */ /* 0x000ea20000008800 */
[----:B------:R-:W-:Y:S01]  /*3b30*/  ELECT P0, URZ, PT ;  /* 0x0000000000ff782f */ /* 0x000fe20003800000 */
[----:B------:R-:W-:Y:S01]  /*3b40*/  IMAD.MOV.U32 R0, RZ, RZ, 0x1 ;  /* 0x00000001ff007424 */ /* 0x000fe200078e00ff */
[----:B------:R-:W-:Y:S01]  /*3b50*/  UIADD3 UR41, UPT, UPT, UR41, 0xb0, URZ ;  /* 0x000000b029297890 */ /* 0x000fe2000fffe0ff */
[----:B------:R-:W-:Y:S01]  /*3b60*/  SHF.L.U32 R3, R11, 0x1f, RZ ;  /* 0x0000001f0b037819 */ /* 0x000fe200000006ff */
[----:B------:R-:W-:-:S03]  /*3b70*/  UMOV UR4, 0x40 ;  /* 0x0000004000047882 */ /* 0x000fc60000000000 */
[----:B------:R-:W-:Y:S01]  /*3b80*/  UVIRTCOUNT.DEALLOC.SMPOOL 0x80 ;  /* 0x000000800000784c */ /* 0x000fe20000000000 */
[----:B--2---:R-:W-:Y:S02]  /*3b90*/  ULEA UR8, UR8, UR4, 0x18 ;  /* 0x0000000408087291 */ /* 0x004fe4000f8ec0ff */
[----:B------:R-:W-:-:S07]  /*3ba0*/  ULEA UR4, UR45, UR41, 0x3 ;  /* 0x000000292d047291 */ /* 0x000fce000f8e18ff */
[----:B------:R2:W-:Y:S02]  /*3bb0*/  @P0 STS.U8 [UR8+0x1c], R0 ;  /* 0x00001c00ff000988 */ /* 0x0005e40008000008 */
[----:B------:R-:W4:Y:S02]  /*3bc0*/  SYNCS.PHASECHK.TRANS64.TRYWAIT P0, [UR4], R3 ;  /* 0x00000003ff0075a7 */ /* 0x000f240008001104 */
[----:B--2-4-:R-:W-:Y:S05]  /*3bd0*/  @!P0 BRA `(.L_x_65) ;  /* 0x0000005c00f88947 */ /* 0x014fea0003800000 */
.L_x_152:
[----:B------:R-:W-:-:S04]  /*3be0*/  UIADD3 UR4, UPT, UPT, UR45, 0x1, URZ ;  /* 0x000000012d047890 */ /* 0x000fc8000fffe0ff */
[----:B------:R-:W-:-:S04]  /*3bf0*/  UISETP.NE.AND UP0, UPT, UR4, 0x4, UPT ;  /* 0x000000040400788c */ /* 0x000fc8000bf05270 */
[----:B------:R-:W-:Y:S02]  /*3c00*/  USEL UR6, URZ, 0x1, UP0 ;  /* 0x00000001ff067887 */ /* 0x000fe40008000000 */
[----:B------:R-:W-:-:S04]  /*3c10*/  USEL UR4, UR4, URZ, UP0 ;  /* 0x000000ff04047287 */ /* 0x000fc80008000000 */
[----:B-1----:R-:W-:Y:S01]  /*3c20*/  ULEA UR5, UR4, UR41, 0x3 ;  /* 0x0000002904057291 */ /* 0x002fe2000f8e18ff */
[----:B------:R-:W-:-:S04]  /*3c30*/  LOP3.LUT R2, R11, UR6, RZ, 0x3c, !PT ;  /* 0x000000060b027c12 */ /* 0x000fc8000f8e3cff */
[----:B--2---:R-:W-:-:S04]  /*3c40*/  SHF.L.U32 R3, R2, 0x1f, RZ ;  /* 0x0000001f02037819 */ /* 0x004fc800000006ff */
[----:B------:R-:W1:Y:S02]  /*3c50*/  SYNCS.PHASECHK.TRANS64.TRYWAIT P0, [UR5], R3 ;  /* 0x00000003ff0075a7 */ /* 0x000e640008001105 */
[----:B-1----:R-:W-:Y:S05]  /*3c60*/  @!P0 BRA `(.L_x_66) ;  /* 0x0000005c00ec8947 */ /* 0x002fea0003800000 */
.L_x_154:
[----:B------:R-:W-:-:S04]  /*3c70*/  UIADD3 UR4, UPT, UPT, UR4, 0x1, URZ ;  /* 0x0000000104047890 */ /* 0x000fc8000fffe0ff */
[----:B------:R-:W-:-:S04]  /*3c80*/  UISETP.NE.AND UP0, UPT, UR4, 0x4, UPT ;  /* 0x000000040400788c */ /* 0x000fc8000bf05270 */
[----:B------:R-:W-:Y:S02]  /*3c90*/  USEL UR6, URZ, 0x1, UP0 ;  /* 0x00000001ff067887 */ /* 0x000fe40008000000 */
[----:B------:R-:W-:-:S04]  /*3ca0*/  USEL UR4, UR4, URZ, UP0 ;  /* 0x000000ff04047287 */ /* 0x000fc80008000000 */
[----:B------:R-:W-:Y:S01]  /*3cb0*/  ULEA UR5, UR4, UR41, 0x3 ;  /* 0x0000002904057291 */ /* 0x000fe2000f8e18ff */
[----:B------:R-:W-:-:S04]  /*3cc0*/  LOP3.LUT R2, R2, UR6, RZ, 0x3c, !PT ;  /* 0x0000000602027c12 */ /* 0x000fc8000f8e3cff */
[----:B-1----:R-:W-:-:S04]  /*3cd0*/  SHF.L.U32 R3, R2, 0x1f, RZ ;  /* 0x0000001f02037819 */ /* 0x002fc800000006ff */
[----:B------:R-:W1:Y:S02]  /*3ce0*/  SYNCS.PHASECHK.TRANS64.TRYWAIT P0, [UR5], R3 ;  /* 0x00000003ff0075a7 */ /* 0x000e640008001105 */
[----:B-1----:R-:W-:Y:S05]  /*3cf0*/  @!P0 BRA `(.L_x_67) ;  /* 0x0000005c00e08947 */ /* 0x002fea0003800000 */
.L_x_156:
[----:B------:R-:W-:-:S04]  /*3d00*/  UIADD3 UR4, UPT, UPT, UR4, 0x1, URZ ;  /* 0x0000000104047890 */ /* 0x000fc8000fffe0ff */
[----:B------:R-:W-:-:S04]  /*3d10*/  UISETP.NE.AND UP0, UPT, UR4, 0x4, UPT ;  /* 0x000000040400788c */ /* 0x000fc8000bf05270 */
[----:B------:R-:W-:Y:S02]  /*3d20*/  USEL UR5, URZ, 0x1, UP0 ;  /* 0x00000001ff057887 */ /* 0x000fe40008000000 */
[----:B------:R-:W-:-:S04]  /*3d30*/  USEL UR4, UR4, URZ, UP0 ;  /* 0x000000ff04047287 */ /* 0x000fc80008000000 */
[----:B------:R-:W-:Y:S01]  /*3d40*/  ULEA UR4, UR4, UR41, 0x3 ;  /* 0x0000002904047291 */ /* 0x000fe2000f8e18ff */
[----:B-1----:R-:W-:-:S04]  /*3d50*/  LOP3.LUT R3, R2, UR5, RZ, 0x3c, !PT ;  /* 0x0000000502037c12 */ /* 0x002fc8000f8e3cff */
[----:B------:R-:W-:-:S04]  /*3d60*/  SHF.L.U32 R3, R3, 0x1f, RZ ;  /* 0x0000001f03037819 */ /* 0x000fc800000006ff */
[----:B------:R-:W1:Y:S02]  /*3d70*/  SYNCS.PHASECHK.TRANS64.TRYWAIT P0, [UR4], R3 ;  /* 0x00000003ff0075a7 */ /* 0x000e640008001104 */
[----:B-1----:R-:W-:Y:S05]  /*3d80*/  @!P0 BRA `(.L_x_68) ;  /* 0x0000005c00d48947 */ /* 0x002fea0003800000 */
.L_x_158:
[----:B------:R-:W-:Y:S01]  /*3d90*/  NOP ;  /* 0x0000000000007918 */ /* 0x000fe20000000000 */
[----:B-1----:R-:W1:Y:S01]  /*3da0*/  LDS R0, [UR8+0x14] ;  /* 0x00001408ff007984 */ /* 0x002e620008000800 */
[----:B------:R-:W-:Y:S01]  /*3db0*/  ULOP3.LUT UR4, UR65, 0xffff, URZ, 0xc0, !UPT ;  /* 0x0000ffff41047892 */ /* 0x000fe2000f8ec0ff */
[----:B------:R-:W-:Y:S01]  /*3dc0*/  UMOV UR5, 0xffff ;  /* 0x0000ffff00057882 */ /* 0x000fe20000000000 */
[----:B------:R-:W-:Y:S02]  /*3dd0*/  UMOV UR6, 0x1 ;  /* 0x0000000100067882 */ /* 0x000fe40000000000 */
[----:B------:R-:W-:-:S04]  /*3de0*/  USHF.R.U32.HI UR4, URZ, 0x5, UR4 ;  /* 0x00000005ff047899 */ /* 0x000fc80008011604 */
[----:B------:R-:W-:Y:S02]  /*3df0*/  USHF.L.U32 UR5, UR5, UR4, URZ ;  /* 0x0000000405057299 */ /* 0x000fe400080006ff */
[----:B------:R-:W-:-:S04]  /*3e00*/  USHF.L.U32 UR4, UR6, UR4, URZ ;  /* 0x0000000406047299 */ /* 0x000fc800080006ff */
[----:B-1----:R-:W-:-:S04]  /*3e10*/  LOP3.LUT R0, R0, UR5, RZ, 0xc0, !PT ;  /* 0x0000000500007c12 */ /* 0x002fc8000f8ec0ff */
[----:B------:R-:W-:-:S13]  /*3e20*/  ISETP.NE.AND P0, PT, R0, UR5, PT ;  /* 0x0000000500007c0c */ /* 0x000fda000bf05270 */
[----:B------:R-:W-:Y:S05]  /*3e30*/  @P0 BRA `(.L_x_69) ;  /* 0x0000000000580947 */ /* 0x000fea0003800000 */
[----:B------:R-:W1:Y:S02]  /*3e40*/  LDS R0, [UR8+0x18] ;  /* 0x00001808ff007984 */ /* 0x000e640008000800 */
[----:B-1----:R-:W-:-:S04]  /*3e50*/  LOP3.LUT R0, R0, UR4, RZ, 0xc0, !PT ;  /* 0x0000000400007c12 */ /* 0x002fc8000f8ec0ff */
[----:B------:R-:W-:-:S13]  /*3e60*/  ISETP.NE.AND P0, PT, R0, UR4, PT ;  /* 0x0000000400007c0c */ /* 0x000fda000bf05270 */
[----:B------:R-:W-:Y:S05]  /*3e70*/  @P0 BRA `(.L_x_70) ;  /* 0x00000000003c0947 */ /* 0x000fea0003800000 */
[----:B------:R-:W1:Y:S01]  /*3e80*/  S2R R2, SR_LANEID ;  /* 0x0000000000027919 */ /* 0x000e620000000000 */
[----:B------:R-:W-:Y:S01]  /*3e90*/  ULOP3.LUT UR5, URZ, UR5, URZ, 0x33, !UPT ;  /* 0x00000005ff057292 */ /* 0x000fe2000f8e33ff */
[----:B------:R-:W-:Y:S01]  /*3ea0*/  LOP3.LUT R4, RZ, UR4, RZ, 0x33, !PT ;  /* 0x00000004ff047c12 */ /* 0x000fe2000f8e33ff */
[----:B------:R-:W-:Y:S02]  /*3eb0*/  VOTEU.ANY UR4, UPT, PT ;  /* 0x0000000000047886 */ /* 0x000fe400038e0100 */
[----:B------:R-:W-:Y:S01]  /*3ec0*/  UFLO.U32 UR4, UR4 ;  /* 0x00000004000472bd */ /* 0x000fe200080e0000 */
[----:B------:R-:W2:Y:S01]  /*3ed0*/  REDUX UR6, R4 ;  /* 0x00000000040673c4 */ /* 0x000ea20000000000 */
[----:B------:R-:W-:-:S06]  /*3ee0*/  IMAD.U32 R0, RZ, RZ, UR5 ;  /* 0x00000005ff007e24 */ /* 0x000fcc000f8e00ff */
[----:B------:R4:W-:Y:S01]  /*3ef0*/  UTCATOMSWS.AND URZ, UR5 ;  /* 0x0000000500ff79e3 */ /* 0x0009e20008000000 */
[----:B------:R-:W3:Y:S01]  /*3f00*/  REDUX UR7, R0 ;  /* 0x00000000000773c4 */ /* 0x000ee20000000000 */
[----:B-1----:R-:W-:Y:S01]  /*3f10*/  ISETP.EQ.U32.AND P0, PT, R2, UR4, PT ;  /* 0x0000000402007c0c */ /* 0x002fe2000bf02070 */
[----:B--2---:R-:W-:Y:S01]  /*3f20*/  IMAD.U32 R2, RZ, RZ, UR6 ;  /* 0x00000006ff027e24 */ /* 0x004fe2000f8e00ff */
[----:B---3--:R-:W-:-:S11]  /*3f30*/  MOV R3, UR7 ;  /* 0x0000000700037c02 */ /* 0x008fd60008000f00 */
[----:B------:R4:W-:Y:S04]  /*3f40*/  @P0 ATOMS.AND RZ, [UR8+0x14], R3 ;  /* 0x00001403ffff098c */ /* 0x0009e8000a800008 */
[----:B------:R4:W-:Y:S01]  /*3f50*/  @P0 ATOMS.AND RZ, [UR8+0x18], R2 ;  /* 0x00001802ffff098c */ /* 0x0009e2000a800008 */
[----:B------:R-:W-:Y:S05]  /*3f60*/  BRA `(.L_x_71) ;  /* 0x0000000000147947 */ /* 0x000fea0003800000 */
.L_x_70:
[----:B------:R-:W-:Y:S02]  /*3f70*/  MOV R2, 0x3f90 ;  /* 0x00003f9000027802 */ /* 0x000fe40000000f00 */
[----:B---3-5:R-:W-:Y:S05]  /*3f80*/  CALL.REL.NOINC `($__internal_0_$__cuda_sm10x_tcgen05_guardrail_trap_col_being_dealloced_not_returned_by_alloc) ;  /* 0x0000006000bc7944 */ /* 0x028fea0003c00000 */
[----:B------:R-:W-:Y:S05]  /*3f90*/  BRA `(.L_x_71) ;  /* 0x0000000000087947 */ /* 0x000fea0003800000 */
.L_x_69:
[----:B------:R-:W-:Y:S02]  /*3fa0*/  MOV R2, 0x3fc0 ;  /* 0x00003fc000027802 */ /* 0x000fe40000000f00 */
[----:B---3-5:R-:W-:Y:S05]  /*3fb0*/  CALL.REL.NOINC `($__internal_2_$__cuda_sm10x_tcgen05_guardrail_trap_unallocated_columns_being_dealloced) ;  /* 0x0000006000c87944 */ /* 0x028fea0003c00000 */
.L_x_71:
[----:B------:R-:W-:Y:S01]  /*3fc0*/  NOP ;  /* 0x0000000000007918 */ /* 0x000fe20000000000 */
[----:B----4-:R-:W-:Y:S05]  /*3fd0*/  EXIT ;  /* 0x000000000000794d */ /* 0x010fea0003800000 */
.L_x_53:
[----:B------:R-:W-:-:S09]  /*3fe0*/  UISETP.NE.OR UP0, UPT, UR17, 0x3, !UP3 ;  /* 0x000000031100788c */ /* 0x000fd2000df05670 */
[----:B------:R-:W-:Y:S05]  /*3ff0*/  BRA.U UP0, `(.L_x_72) ;  /* 0x0000001100547547 */ /* 0x000fea000b800000 */
[----:B------:R-:W1:Y:S01]  /*4000*/  LDCU UR31, c[0x0][0x370] ;  /* 0x00006e00ff1f77ac */ /* 0x000e620008000800 */
[----:B------:R-:W2:Y:S01]  /*4010*/  LDC.64 R16, c[0x0][0x348] ;  /* 0x0000d200ff107b82 */ /* 0x000ea20000000a00 */
[----:B------:R-:W-:Y:S02]  /*4020*/  HFMA2 R13, -RZ, RZ, 0, 0 ;  /* 0x00000000ff0d7431 */ /* 0x000fe400000001ff */
[----:B------:R-:W-:Y:S01]  /*4030*/  IMAD.MOV.U32 R15, RZ, RZ, 0x1 ;  /* 0x00000001ff0f7424 */ /* 0x000fe200078e00ff */
[----:B------:R-:W1:Y:S01]  /*4040*/  LDCU.128 UR48, c[0x0][0xb10] ;  /* 0x00016200ff3077ac */ /* 0x000e620008000c00 */
[----:B------:R-:W-:Y:S01]  /*4050*/  IMAD.MOV.U32 R14, RZ, RZ, RZ ;  /* 0x000000ffff0e7224 */ /* 0x000fe200078e00ff */
[----:B------:R-:W-:Y:S01]  /*4060*/  MOV R7, 0x2000 ;  /* 0x0000200000077802 */ /* 0x000fe20000000f00 */
[----:B------:R-:W3:Y:S01]  /*4070*/  LDCU UR30, c[0x0][0x374] ;  /* 0x00006e80ff1e77ac */ /* 0x000ee20008000800 */
[----:B------:R-:W4:Y:S01]  /*4080*/  LDC.64 R2, c[0x0][0x888] ;  /* 0x00022200ff027b82 */ /* 0x000f220000000a00 */
[----:B------:R-:W3:Y:S01]  /*4090*/  LDCU UR15, c[0x0][0xb0c] ;  /* 0x00016180ff0f77ac */ /* 0x000ee20008000800 */
[----:B------:R-:W2:Y:S06]  /*40a0*/  LDCU UR41, c[0x0][0xb20] ;  /* 0x00016400ff2977ac */ /* 0x000eac0008000800 */
[----:B------:R-:W4:Y:S01]  /*40b0*/  LDC.64 R4, c[0x0][0x890] ;  /* 0x00022400ff047b82 */ /* 0x000f220000000a00 */
[----:B------:R-:W2:Y:S01]  /*40c0*/  LDCU UR4, c[0x0][0xb30] ;  /* 0x00016600ff0477ac */ /* 0x000ea20008000800 */
[----:B------:R-:W-:Y:S01]  /*40d0*/  UMOV UR21, 0x400 ;  /* 0x0000040000157882 */ /* 0x000fe20000000000 */
[----:B-1----:R-:W-:-:S02]  /*40e0*/  UIMAD.WIDE.U32 UR6, UR31, UR48, URZ ;  /* 0x000000301f0672a5 */ /* 0x002fc4000f8e00ff */
[----:B---3--:R-:W-:Y:S02]  /*40f0*/  UIMAD.WIDE.U32 UR8, UR30, UR51, URZ ;  /* 0x000000331e0872a5 */ /* 0x008fe4000f8e00ff */
[----:B------:R-:W-:Y:S02]  /*4100*/  ULEA UR21, UR47, UR21, 0x18 ;  /* 0x000000152f157291 */ /* 0x000fe4000f8ec0ff */
[----:B------:R-:W-:Y:S02]  /*4110*/  UPLOP3.LUT UP3, UPT, UPT, UPT, UPT, 0x40, 0x4 ;  /* 0x000000000004789c */ /* 0x000fe40003f6e870 */
[----:B------:R-:W-:Y:S01]  /*4120*/  UIADD3 UR37, UPT, UPT, UR21, 0x38, URZ ;  /* 0x0000003815257890 */ /* 0x000fe2000fffe0ff */
[----:B------:R-:W-:Y:S01]  /*4130*/  UMOV UR6, UR7 ;  /* 0x0000000700067c82 */ /* 0x000fe20008000000 */
[----:B------:R-:W-:Y:S01]  /*4140*/  UMOV UR38, UR9 ;  /* 0x0000000900267c82 */ /* 0x000fe20008000000 */
[----:B------:R-:W-:Y:S02]  /*4150*/  UISETP.GE.AND UP0, UPT, UR42, 0x1, UPT ;  /* 0x000000012a00788c */ /* 0x000fe4000bf06270 */
[----:B------:R-:W-:Y:S01]  /*4160*/  UISETP.NE.AND UP4, UPT, UR42, 0x1, UPT ;  /* 0x000000012a00788c */ /* 0x000fe2000bf85270 */
[----:B------:R-:W1:Y:S01]  /*4170*/  LDCU.64 UR22, c[0x0][0xb28] ;  /* 0x00016500ff1677ac */ /* 0x000e620008000a00 */
[----:B------:R-:W-:-:S02]  /*4180*/  UISETP.NE.AND UP6, UPT, UR15, 0x1, UPT ;  /* 0x000000010f00788c */ /* 0x000fc4000bfc5270 */
[----:B------:R-:W-:Y:S02]  /*4190*/  UISETP.NE.AND UP5, UPT, UR50, 0x1, UPT ;  /* 0x000000013200788c */ /* 0x000fe4000bfa5270 */
[----:B------:R-:W-:Y:S02]  /*41a0*/  UIADD3 UR33, UPT, UPT, UR21, 0x20, URZ ;  /* 0x0000002015217890 */ /* 0x000fe4000fffe0ff */
[----:B------:R-:W-:Y:S02]  /*41b0*/  UIADD3 UR25, UPT, UPT, UR21, 0x28, URZ ;  /* 0x0000002815197890 */ /* 0x000fe4000fffe0ff */
[----:B------:R-:W-:Y:S02]  /*41c0*/  UIADD3 UR17, UPT, UPT, UR21, 0x30, URZ ;  /* 0x0000003015117890 */ /* 0x000fe4000fffe0ff */
[----:B------:R-:W-:Y:S02]  /*41d0*/  UPRMT UR37, UR47, 0x654, UR37 ;  /* 0x000006542f257896 */ /* 0x000fe40008000025 */
[----:B------:R-:W-:-:S02]  /*41e0*/  USHF.R.U32.HI UR39, URZ, UR49, UR6 ;  /* 0x00000031ff277299 */ /* 0x000fc40008011606 */
[----:B--2---:R-:W-:Y:S02]  /*41f0*/  USHF.R.U32.HI UR38, URZ, UR41, UR38 ;  /* 0x00000029ff267299 */ /* 0x004fe40008011626 */
[----:B------:R-:W-:-:S11]  /*4200*/  UISETP.NE.AND UP2, UPT, UR4, 0x1, UPT ;  /* 0x000000010400788c */ /* 0x000fd6000bf45270 */
.L_x_83:
[C---:B------:R-:W-:Y:S02]  /*4210*/  LEA R12, R14.reuse, UR21, 0x3 ;  /* 0x000000150e0c7c11 */ /* 0x040fe4000f8e18ff */
[----:B------:R-:W-:Y:S02]  /*4220*/  SHF.L.U32 R9, R13, 0x1f, RZ ;  /* 0x0000001f0d097819 */ /* 0x000fe400000006ff */
[----:B------:R-:W-:Y:S02]  /*4230*/  LEA R10, R14, UR21, 0x4 ;  /* 0x000000150e0a7c11 */ /* 0x000fe4000f8e20ff */
[----:B--2---:R-:W2:Y:S02]  /*4240*/  SYNCS.PHASECHK.TRANS64.TRYWAIT P0, [R12+URZ+0x70], R9 ;  /* 0x000070090c0075a7 */ /* 0x004ea400080011ff */
[----:B--2---:R-:W-:Y:S05]  /*4250*/  @!P0 BRA `(.L_x_73) ;  /* 0x0000005800b88947 */ /* 0x004fea0003800000 */
.L_x_159:
[----:B--2---:R-:W2:Y:S01]  /*4260*/  LDS.128 R8, [R10+0x100] ;  /* 0x000100000a087984 */ /* 0x004ea20000000c00 */
[----:B------:R-:W-:Y:S01]  /*4270*/  UISETP.GE.AND UP0, UPT, UR42, 0x1, UPT ;  /* 0x000000012a00788c */ /* 0x000fe2000bf06270 */
[----:B------:R-:W-:Y:S01]  /*4280*/  @!PT LDS RZ, [RZ] ;  /* 0x00000000fffff984 */ /* 0x000fe20000000800 */
[----:B------:R-:W-:Y:S01]  /*4290*/  @!PT LDS RZ, [RZ] ;  /* 0x00000000fffff984 */ /* 0x000fe20000000800 */
[----:B------:R-:W-:Y:S01]  /*42a0*/  @!PT LDS RZ, [RZ] ;  /* 0x00000000fffff984 */ /* 0x000fe20000000800 */
[----:B------:R-:W-:Y:S01]  /*42b0*/  @!PT LDS RZ, [RZ] ;  /* 0x00000000fffff984 */ /* 0x000fe20000000800 */
[----:B------:R3:W-:Y:S06]  /*42c0*/  MEMBAR.ALL.CTA ;  /* 0x0000000000007992 */ /* 0x0007ec0000008000 */
[----:B---3--:R-:W3:Y:S01]  /*42d0*/  FENCE.VIEW.ASYNC.S ;  /* 0x00000000000073c6 */ /* 0x008ee20000000000 */
[----:B--2---:R-:W-:Y:S11]  /*42e0*/  LOP3.LUT P0, RZ, R10, 0x1, RZ, 0xc0, !PT ;  /* 0x000000010aff7812 */ /* 0x004ff6000780c0ff */
[----:B------:R-:W-:Y:S02]  /*42f0*/  @!UPT UIADD3 URZ, UPT, UPT, URZ, URZ, URZ ;  /* 0x000000fffffff290 */ /* 0x000fe4000fffe0ff */
[----:B---3--:R-:W-:Y:S01]  /*4300*/  VOTEU.ANY UP1, P0 ;  /* 0x0000000000ff7886 */ /* 0x008fe20000020100 */
[----:B------:R-:W-:Y:S11]  /*4310*/  PLOP3.LUT P0, PT, PT, PT, UP1, 0x80, 0x8 ;  /* 0x000000000008781c */ /* 0x000ff60003f0f018 */
[----:B------:R-:W-:Y:S02]  /*4320*/  @!UPT UIADD3 URZ, UPT, UPT, URZ, URZ, URZ ;  /* 0x000000fffffff290 */ /* 0x000fe4000fffe0ff */
[----:B------:R-:W-:Y:S02]  /*4330*/  @P0 SHF.R.U32.HI R0, RZ, 0x10, R9 ;  /* 0x00000010ff000819 */ /* 0x000fe40000011609 */
[----:B------:R-:W-:Y:S02]  /*4340*/  @P0 MOV R6, R8 ;  /* 0x0000000800060202 */ /* 0x000fe40000000f00 */
[----:B------:R-:W-:Y:S01]  /*4350*/  @P0 R2UR UR4, R0 ;  /* 0x00000000000402ca */ /* 0x000fe200000e0000 */
[----:B------:R-:W-:Y:S01]  /*4360*/  VIADD R0, R12, 0x80 ;  /* 0x000000800c007836 */ /* 0x000fe20000000000 */
[----:B------:R-:W-:Y:S02]  /*4370*/  @P0 LOP3.LUT R8, R9, 0xffff, RZ, 0xc0, !PT ;  /* 0x0000ffff09080812 */ /* 0x000fe400078ec0ff */
[----:B------:R-:W-:Y:S02]  /*4380*/  @P0 R2UR UR6, R6 ;  /* 0x00000000060602ca */ /* 0x000fe400000e0000 */
[----:B------:R-:W-:Y:S02]  /*4390*/  PRMT R0, RZ, 0x654, R0 ;  /* 0x00000654ff007816 */ /* 0x000fe40000000000 */
[----:B------:R-:W-:Y:S02]  /*43a0*/  @P0 R2UR UR5, R8 ;  /* 0x00000000080502ca */ /* 0x000fe400000e0000 */
[----:B------:R2:W-:Y:S03]  /*43b0*/  SYNCS.ARRIVE.TRANS64.RED.A1T0 RZ, [R0+URZ], RZ ;  /* 0x000000ff00ff79a7 */ /* 0x0005e600081004ff */
[----:B------:R-:W-:Y:S04]  /*43c0*/  @UP1 UMOV UR29, UR4 ;  /* 0x00000004001d1c82 */ /* 0x000fe80008000000 */
[----:B------:R-:W-:Y:S04]  /*43d0*/  @UP1 UMOV UR14, UR6 ;  /* 0x00000006000e1c82 */ /* 0x000fe80008000000 */
[----:B------:R-:W-:Y:S01]  /*43e0*/  @UP1 UMOV UR13, UR5 ;  /* 0x00000005000d1c82 */ /* 0x000fe20008000000 */
[----:B------:R-:W-:Y:S05]  /*43f0*/  BRA.U !UP0, `(.L_x_74) ;  /* 0x0000000108a47547 */ /* 0x000fea000b800000 */
[----:B------:R-:W-:Y:S02]  /*4400*/  UIMAD.WIDE.U32 UR18, UR13, UR51, URZ ;  /* 0x000000330d1272a5 */ /* 0x000fe4000f8e00ff */
[----:B------:R-:W-:Y:S02]  /*4410*/  UIMAD.WIDE.U32 UR26, UR14, UR48, URZ ;  /* 0x000000300e1a72a5 */ /* 0x000fe4000f8e00ff */
[----:B------:R-:W-:Y:S02]  /*4420*/  USEL UR4, UR30, UR38, !UP5 ;  /* 0x000000261e047287 */ /* 0x000fe4000e800000 */
[----:B------:R-:W-:Y:S02]  /*4430*/  USEL UR7, UR31, UR39, !UP6 ;  /* 0x000000271f077287 */ /* 0x000fe4000f000000 */
[----:B-1----:R-:W-:Y:S02]  /*4440*/  UIMAD.WIDE.U32 UR8, UR4, UR22, URZ ;  /* 0x00000016040872a5 */ /* 0x002fe4000f8e00ff */
[----:B------:R-:W-:Y:S01]  /*4450*/  UIMAD.WIDE.U32 UR10, UR7, UR22, URZ ;  /* 0x00000016070a72a5 */ /* 0x000fe2000f8e00ff */
[----:B------:R-:W-:Y:S02]  /*4460*/  UMOV UR5, UR19 ;  /* 0x0000001300057c82 */ /* 0x000fe40008000000 */
[----:B------:R-:W-:Y:S03]  /*4470*/  USHF.R.U32.HI UR6, URZ, UR41, UR5 ;  /* 0x00000029ff067299 */ /* 0x000fe60008011605 */
[----:B------:R-:W-:Y:S01]  /*4480*/  UMOV UR5, UR27 ;  /* 0x0000001b00057c82 */ /* 0x000fe20008000000 */
[----:B------:R-:W-:Y:S02]  /*4490*/  USEL UR6, UR13, UR6, !UP5 ;  /* 0x000000060d067287 */ /* 0x000fe4000e800000 */
[----:B------:R-:W-:Y:S03]  /*44a0*/  USHF.R.U32.HI UR12, URZ, UR49, UR5 ;  /* 0x00000031ff0c7299 */ /* 0x000fe60008011605 */
[----:B------:R-:W-:Y:S02]  /*44b0*/  UMOV UR5, UR9 ;  /* 0x0000000900057c82 */ /* 0x000fe40008000000 */
[----:B------:R-:W-:Y:S03]  /*44c0*/  @UP4 USHF.R.U32.HI UR4, URZ, UR23, UR5 ;  /* 0x00000017ff044299 */ /* 0x000fe60008011605 */
[----:B------:R-:W-:Y:S01]  /*44d0*/  UMOV UR5, UR11 ;  /* 0x0000000b00057c82 */ /* 0x000fe20008000000 */
[----:B------:R-:W-:Y:S02]  /*44e0*/  UIMAD UR4, UR42, UR4, URZ ;  /* 0x000000042a0472a4 */ /* 0x000fe4000f8e02ff */
[----:B------:R-:W-:Y:S02]  /*44f0*/  @UP4 USHF.R.U32.HI UR7, URZ, UR23, UR5 ;  /* 0x00000017ff074299 */ /* 0x000fe40008011605 */
[----:B------:R-:W-:Y:S02]  /*4500*/  UIMAD.WIDE.U32 UR10, UR6, UR22, URZ ;  /* 0x00000016060a72a5 */ /* 0x000fe4000f8e00ff */
[----:B------:R-:W-:Y:S02]  /*4510*/  USEL UR5, UR14, UR12, !UP6 ;  /* 0x0000000c0e057287 */ /* 0x000fe4000f000000 */
[----:B------:R-:W-:Y:S02]  /*4520*/  UIMAD UR8, UR42, UR7, URZ ;  /* 0x000000072a0872a4 */ /* 0x000fe4000f8e02ff */
[----:B------:R-:W-:Y:S03]  /*4530*/  UISETP.GE.AND UP0, UPT, UR6, UR4, UPT ;  /* 0x000000040600728c */ /* 0x000fe6000bf06270 */
[----:B------:R-:W-:Y:S01]  /*4540*/  UMOV UR4, UR11 ;  /* 0x0000000b00047c82 */ /* 0x000fe20008000000 */
[----:B------:R-:W-:Y:S02]  /*4550*/  UISETP.GE.OR UP0, UPT, UR5, UR8, UP0 ;  /* 0x000000080500728c */ /* 0x000fe40008706670 */
[----:B------:R-:W-:Y:S02]  /*4560*/  USHF.R.U32.HI UR4, URZ, UR23, UR4 ;  /* 0x00000017ff047299 */ /* 0x000fe40008011604 */
[----:B------:R-:W-:Y:S02]  /*4570*/  UIMAD.WIDE.U32 UR8, UR5, UR22, URZ ;  /* 0x00000016050872a5 */ /* 0x000fe4000f8e00ff */
[----:B------:R-:W-:Y:S04]  /*4580*/  USEL UR10, UR6, UR4, !UP4 ;  /* 0x00000004060a7287 */ /* 0x000fe8000e000000 */
[----:B------:R-:W-:Y:S01]  /*4590*/  UIADD3 UR11, UPT, UPT, -UR10, URZ, URZ ;  /* 0x000000ff0a0b7290 */ /* 0x000fe2000fffe1ff */
[----:B------:R-:W-:Y:S02]  /*45a0*/  @!UP0 UMOV UR4, UR9 ;  /* 0x0000000900048c82 */ /* 0x000fe40008000000 */
[----:B------:R-:W-:Y:S02]  /*45b0*/  @!UP0 USHF.R.U32.HI UR4, URZ, UR23, UR4 ;  /* 0x00000017ff048299 */ /* 0x000fe40008011604 */
[----:B------:R-:W-:Y:S02]  /*45c0*/  UIMAD UR8, UR42, UR11, UR6 ;  /* 0x0000000b2a0872a4 */ /* 0x000fe4000f8e0206 */
[----:B------:R-:W-:Y:S04]  /*45d0*/  @!UP0 USEL UR4, UR5, UR4, !UP4 ;  /* 0x0000000405048287 */ /* 0x000fe8000e000000 */
[----:B------:R-:W-:Y:S02]  /*45e0*/  @!UP0 UIMAD UR8, UR7, UR8, UR4 ;  /* 0x00000008070882a4 */ /* 0x000fe4000f8e0204 */
[----:B------:R-:W-:Y:S02]  /*45f0*/  @!UP0 UIADD3 UR9, UPT, UPT, UR10, -UR4, URZ ;  /* 0x800000040a098290 */ /* 0x000fe4000fffe0ff */
[----:B------:R-:W-:Y:S02]  /*4600*/  UIADD3 UR4, UPT, UPT, -UR5, URZ, URZ ;  /* 0x000000ff05047290 */ /* 0x000fe4000fffe1ff */
[----:B------:R-:W-:Y:S02]  /*4610*/  UIADD3 UR7, UPT, UPT, -UR6, URZ, URZ ;  /* 0x000000ff06077290 */ /* 0x000fe4000fffe1ff */
[----:B------:R-:W-:Y:S02]  /*4620*/  @!UP0 UIMAD UR6, UR9, UR42, UR5 ;  /* 0x0000002a090682a4 */ /* 0x000fe4000f8e0205 */
[----:B------:R-:W-:Y:S02]  /*4630*/  UIMAD UR14, UR15, UR4, UR14 ;  /* 0x000000040f0e72a4 */ /* 0x000fe4000f8e020e */
[----:B------:R-:W-:Y:S01]  /*4640*/  UIMAD UR13, UR50, UR7, UR13 ;  /* 0x00000007320d72a4 */ /* 0x000fe2000f8e020d */
[----:B------:R-:W-:Y:S02]  /*4650*/  @!UP0 UMOV UR5, UR8 ;  /* 0x0000000800058c82 */ /* 0x000fe40008000000 */
[----:B------:R-:W-:Y:S02]  /*4660*/  UIMAD UR14, UR5, UR15, UR14 ;  /* 0x0000000f050e72a4 */ /* 0x000fe4000f8e020e */
[----:B------:R-:W-:Y:S11]  /*4670*/  UIMAD UR13, UR6, UR50, UR13 ;  /* 0x00000032060d72a4 */ /* 0x000ff6000f8e020d */
[----:B------:R-:W-:Y:S01]  /*4680*/  @!UPT UIADD3 URZ, UPT, UPT, URZ, URZ, URZ ;  /* 0x000000fffffff290 */ /* 0x000fe2000fffe0ff */
.L_x_74:
[----:B------:R-:W3:Y:S01]  /*4690*/  @!UP2 LDCU.128 UR8, c[0x0][0xb10] ;  /* 0x00016200ff08a7ac */ /* 0x000ee20008000c00 */
[C---:B----4-:R-:W-:Y:S02]  /*46a0*/  ISETP.NE.U32.AND P1, PT, R4.reuse, RZ, PT ;  /* 0x000000ff0400720c */ /* 0x050fe40003f25070 */
[----:B------:R-:W-:Y:S02]  /*46b0*/  ISETP.NE.U32.AND P0, PT, R4, RZ, PT ;  /* 0x000000ff0400720c */ /* 0x000fe40003f05070 */
[C---:B------:R-:W-:Y:S02]  /*46c0*/  ISETP.NE.AND.EX P1, PT, R5.reuse, RZ, PT, P1 ;  /* 0x000000ff0500720c */ /* 0x040fe40003f25310 */
[----:B------:R-:W-:Y:S01]  /*46d0*/  ISETP.NE.AND.EX P0, PT, R5, RZ, PT, P0 ;  /* 0x000000ff0500720c */ /* 0x000fe20003f05300 */
[----:B------:R-:W4:Y:S01]  /*46e0*/  @!UP2 LDCU UR5, c[0x0][0xb0c] ;  /* 0x00016180ff05a7ac */ /* 0x000f220008000800 */
[----:B------:R-:W-:Y:S01]  /*46f0*/  SHF.L.U32 R9, R15, 0x1f, RZ ;  /* 0x0000001f0f097819 */ /* 0x000fe200000006ff */
[----:B------:R-:W-:Y:S02]  /*4700*/  USHF.L.U32 UR35, UR16, 0x6, URZ ;  /* 0x0000000610237899 */ /* 0x000fe400080006ff */
[----:B------:R-:W-:Y:S02]  /*4710*/  USHF.L.U32 UR34, UR20, 0x8, URZ ;  /* 0x0000000814227899 */ /* 0x000fe400080006ff */
[----:B---3--:R-:W-:Y:S07]  /*4720*/  UIMAD.WIDE.U32 UR6, UR14, UR8, URZ ;  /* 0x000000080e0672a5 */ /* 0x008fee000f8e00ff */
[----:B------:R-:W-:Y:S01]  /*4730*/  @!UP2 UMOV UR4, UR7 ;  /* 0x000000070004ac82 */ /* 0x000fe20008000000 */
[----:B----4-:R-:W-:Y:S02]  /*4740*/  @!UP2 UISETP.NE.AND UP0, UPT, UR5, 0x1, UPT ;  /* 0x000000010500a88c */ /* 0x010fe4000bf05270 */
[----:B------:R-:W-:Y:S02]  /*4750*/  @!UP2 USHF.R.U32.HI UR4, URZ, UR9, UR4 ;  /* 0x00000009ff04a299 */ /* 0x000fe40008011604 */
[----:B------:R-:W-:Y:S02]  /*4760*/  UIMAD.WIDE.U32 UR6, UR13, UR11, URZ ;  /* 0x0000000b0d0672a5 */ /* 0x000fe4000f8e00ff */
[----:B------:R-:W-:Y:S02]  /*4770*/  @!UP2 USEL UR8, UR14, UR4, !UP0 ;  /* 0x000000040e08a287 */ /* 0x000fe4000c000000 */
[----:B------:R-:W-:Y:S03]  /*4780*/  @!UP2 UISETP.NE.AND UP0, UPT, UR10, 0x1, UPT ;  /* 0x000000010a00a88c */ /* 0x000fe6000bf05270 */
[----:B------:R-:W-:Y:S02]  /*4790*/  @!UP2 UMOV UR6, UR7 ;  /* 0x000000070006ac82 */ /* 0x000fe40008000000 */
[----:B------:R-:W3:Y:S02]  /*47a0*/  @!UP2 LDCU UR4, c[0x0][0xb20] ;  /* 0x00016400ff04a7ac */ /* 0x000ee40008000800 */
[----:B---3--:R-:W-:Y:S04]  /*47b0*/  @!UP2 USHF.R.U32.HI UR6, URZ, UR4, UR6 ;  /* 0x00000004ff06a299 */ /* 0x008fe80008011606 */
[----:B------:R-:W-:Y:S04]  /*47c0*/  @!UP2 USEL UR6, UR13, UR6, !UP0 ;  /* 0x000000060d06a287 */ /* 0x000fe8000c000000 */
[----:B------:R-:W-:Y:S02]  /*47d0*/  @!UP2 UIADD3 UR4, UPT, UPT, -UR8, UR6, URZ ;  /* 0x000000060804a290 */ /* 0x000fe4000fffe1ff */
[----:B------:R-:W-:Y:S02]  /*47e0*/  @!UP2 UIADD3 UR6, UPT, UPT, UR8, -UR6, URZ ;  /* 0x800000060806a290 */ /* 0x000fe4000fffe0ff */
[----:B------:R-:W-:Y:S02]  /*47f0*/  @!UP2 UIMAD UR14, UR4, UR5, UR14 ;  /* 0x00000005040ea2a4 */ /* 0x000fe4000f8e020e */
[----:B------:R-:W-:Y:S01]  /*4800*/  @!UP2 UIMAD UR13, UR6, UR10, UR13 ;  /* 0x0000000a060da2a4 */ /* 0x000fe2000f8e020d */
[----:B------:R-:W-:Y:S11]  /*4810*/  BRA.U UP3, `(.L_x_75) ;  /* 0x0000000103107547 */ /* 0x000ff6000b800000 */
[----:B--2---:R-:W-:Y:S04]  /*4820*/  MOV R0, UR40 ;  /* 0x0000002800007c02 */ /* 0x004fe80008000f00 */
[----:B------:R-:W-:Y:S04]  /*4830*/  SHF.L.U32 R11, R0, 0x1f, RZ ;  /* 0x0000001f000b7819 */ /* 0x000fe800000006ff */
[----:B------:R-:W2:Y:S02]  /*4840*/  SYNCS.PHASECHK.TRANS64.TRYWAIT P2, [UR21+0x68], R11 ;  /* 0x0000680bff0075a7 */ /* 0x000ea40008041115 */
[----:B--2---:R-:W-:Y:S05]  /*4850*/  @!P2 BRA `(.L_x_76) ;  /* 0x00000054004ca947 */ /* 0x004fea0003800000 */
.L_x_75:
[----:B------:R-:W-:Y:S05]  /*4860*/  @!P1 BRA `(.L_x_77) ;  /* 0x0000000000309947 */ /* 0x000fea0003800000 */
[----:B------:R-:W-:Y:S01]  /*4870*/  ISETP.NE.U32.AND P1, PT, R2, RZ, PT ;  /* 0x000000ff0200720c */ /* 0x000fe20003f25070 */
[----:B------:R-:W3:Y:S01]  /*4880*/  LDCU.64 UR4, c[0x0][0x358] ;  /* 0x00006b00ff0477ac */ /* 0x000ee20008000a00 */
[----:B------:R-:W-:Y:S02]  /*4890*/  IMAD.MOV.U32 R81, RZ, RZ, 0x1 ;  /* 0x00000001ff517424 */ /* 0x000fe400078e00ff */
[----:B------:R-:W-:Y:S11]  /*48a0*/  ISETP.NE.AND.EX P1, PT, R3, RZ, PT, P1 ;  /* 0x000000ff0300720c */ /* 0x000ff60003f25310 */
[----:B------:R-:W-:Y:S02]  /*48b0*/  @!UPT UIADD3 URZ, UPT, UPT, URZ, URZ, URZ ;  /* 0x000000fffffff290 */ /* 0x000fe4000fffe0ff */
[----:B--2---:R-:W2:Y:S01]  /*48c0*/  @P1 LDC.64 R10, c[0x0][0x888] ;  /* 0x00022200ff0a1b82 */ /* 0x004ea20000000a00 */
[----:B------:R-:W-:Y:S04]  /*48d0*/  @P1 IMAD R0, R4, UR36, RZ ;  /* 0x0000002404001c24 */ /* 0x000fe8000f8e02ff */
[----:B--2---:R-:W-:Y:S04]  /*48e0*/  @P1 IMAD.WIDE R10, R0, 0x4, R10 ;  /* 0x00000004000a1825 */ /* 0x004fe800078e020a */
[----:B------:R-:W-:Y:S01]  /*48f0*/  HFMA2 R0, -RZ, RZ, 0, 5.9604644775390625e-08 ;  /* 0x00000001ff007431 */ /* 0x000fe200000001ff */
[----:B---3-5:R3:W5:Y:S04]  /*4900*/  @P1 LDG.E R41, desc[UR4][R10.64] ;  /* 0x000000040a291981 */ /* 0x028768000c1e1900 */
[----:B------:R-:W-:Y:S01]  /*4910*/  @!P1 PRMT R81, R0, 0x7610, R81 ;  /* 0x0000761000519816 */ /* 0x000fe20000000051 */
[----:B---3--:R-:W4:Y:S06]  /*4920*/  @!P1 LDC R41, c[0x0][0x880] ;  /* 0x00022000ff299b82 */ /* 0x008f2c0000000800 */
.L_x_77:
[----:B----45:R-:W-:Y:S01]  /*4930*/  @!P0 FSETP.EQ.AND P1, PT, R41, RZ, PT ;  /* 0x000000ff2900820b */ /* 0x030fe20003f22000 */
[----:B------:R-:W-:Y:S01]  /*4940*/  @!UPT UIADD3 URZ, UPT, UPT, URZ, URZ, URZ ;  /* 0x000000fffffff290 */ /* 0x000fe2000fffe0ff */
[----:B------:R-:W-:Y:S11]  /*4950*/  @!P0 BRA `(.L_x_78) ;  /* 0x0000000000188947 */ /* 0x000ff60003800000 */
[----:B------:R-:W-:Y:S02]  /*4960*/  LOP3.LUT P0, RZ, R81, 0xff, RZ, 0xc0, !PT ;  /* 0x000000ff51ff7812 */ /* 0x000fe4000780c0ff */
[----:B------:R-:W-:Y:S04]  /*4970*/  ISETP.NE.U32.AND P1, PT, R2, RZ, PT ;  /* 0x000000ff0200720c */ /* 0x000fe80003f25070 */
[----:B------:R-:W-:Y:S04]  /*4980*/  ISETP.NE.AND.EX P1, PT, R3, RZ, PT, P1 ;  /* 0x000000ff0300720c */ /* 0x000fe80003f25310 */
[----:B------:R-:W-:Y:S03]  /*4990*/  PLOP3.LUT P1, PT, P1, PT, PT, 0x8, 0x80 ;  /* 0x000000000080781c */ /* 0x000fe60000f2e170 */
[----:B------:R-:W-:Y:S11]  /*49a0*/  @P0 FSETP.EQ.AND P1, PT, R41, RZ, PT ;  /* 0x000000ff2900020b */ /* 0x000ff60003f22000 */
[----:B------:R-:W-:Y:S02]  /*49b0*/  @!UPT UIADD3 URZ, UPT, UPT, URZ, URZ, URZ ;  /* 0x000000fffffff290 */ /* 0x000fe4000fffe0ff */
.L_x_78:
[----:B------:R-:W3:Y:S01]  /*49c0*/  SYNCS.PHASECHK.TRANS64.TRYWAIT P2, [UR21+0x40], R9 ;  /* 0x00004009ff0075a7 */ /* 0x000ee20008041115 */
[----:B------:R-:W-:Y:S04]  /*49d0*/  ELECT P0, URZ, PT ;  /* 0x0000000000ff782f */ /* 0x000fe80003800000 */
[----:B------:R-:W-:Y:S11]  /*49e0*/  PLOP3.LUT P1, PT, P1, P0, PT, 0xf2, 0x2f ;  /* 0x00000000002f781c */ /* 0x000ff60000f21e72 */
[----:B------:R-:W-:Y:S02]  /*49f0*/  @!UPT UIADD3 URZ, UPT, UPT, URZ, URZ, URZ ;  /* 0x000000fffffff290 */ /* 0x000fe4000fffe0ff */
[----:B------:R-:W-:Y:S05]  /*4a00*/  @!P1 IADD3 R8, P0, PT, R16, 0x580, RZ ;  /* 0x0000058010089810 */ /* 0x000fea0007f1e0ff */
[----:B------:R-:W-:Y:S01]  /*4a10*/  @!P1 IMAD.X R6, RZ, RZ, R17, P0 ;  /* 0x000000ffff069224 */ /* 0x000fe200000e0611 */
[----:B---3--:R-:W-:Y:S07]  /*4a20*/  @!P2 BRA `(.L_x_79) ;  /* 0x0000005000f0a947 */ /* 0x008fee0003800000 */
.L_x_162:
[----:B------:R-:W-:Y:S01]  /*4a30*/  @!P1 R2UR UR5, R8 ;  /* 0x00000000080592ca */ /* 0x000fe200000e0000 */
[----:B------:R-:W-:Y:S01]  /*4a40*/  VOTEU.ALL UP0, P1 ;  /* 0x0000000000ff7886 */ /* 0x000fe20000800000 */
[----:B------:R-:W-:Y:S01]  /*4a50*/  @!P1 R2UR UR4, R6 ;  /* 0x00000000060492ca */ /* 0x000fe200000e0000 */
[----:B--2---:R-:W-:Y:S01]  /*4a60*/  @!P1 IMAD.MOV.U32 R0, RZ, RZ, 0x2000 ;  /* 0x00002000ff009424 */ /* 0x004fe200078e00ff */
[----:B------:R-:W-:Y:S01]  /*4a70*/  UMOV UR8, 0x0 ;  /* 0x0000000000087882 */ /* 0x000fe20000000000 */
[----:B------:R-:W-:Y:S01]  /*4a80*/  UMOV UR9, 0x10000000 ;  /* 0x1000000000097882 */ /* 0x000fe20000000000 */
[----:B------:R-:W-:Y:S01]  /*4a90*/  @!UP0 UIADD3 UR32, UPT, UPT, UR21, 0x400, URZ ;  /* 0x0000040015208890 */ /* 0x000fe2000fffe0ff */
[----:B------:R-:W-:Y:S01]  /*4aa0*/  @!P1 IADD3 R8, P0, PT, R16, 0x580, RZ ;  /* 0x0000058010089810 */ /* 0x000fe20007f1e0ff */
[----:B------:R-:W-:Y:S01]  /*4ab0*/  VOTEU.ALL UP0, P1 ;  /* 0x0000000000ff7886 */ /* 0x000fe20000800000 */
[----:B------:R-:W-:Y:S03]  /*4ac0*/  UPRMT UR6, UR47, 0x654, UR33 ;  /* 0x000006542f067896 */ /* 0x000fe60008000021 */
[----:B------:R-:W-:Y:S02]  /*4ad0*/  @!P1 IMAD.X R6, RZ, RZ, R17, P0 ;  /* 0x000000ffff069224 */ /* 0x000fe400000e0611 */
[----:B------:R-:W-:Y:S02]  /*4ae0*/  IMAD.U32 R10, RZ, RZ, UR5 ;  /* 0x00000005ff0a7e24 */ /* 0x000fe4000f8e00ff */
[----:B------:R-:W-:Y:S03]  /*4af0*/  IMAD.U32 R11, RZ, RZ, UR4 ;  /* 0x00000004ff0b7e24 */ /* 0x000fe6000f8e00ff */
[----:B------:R-:W-:Y:S02]  /*4b00*/  @!P1 R2UR UR4, R10 ;  /* 0x000000000a0492ca */ /* 0x000fe400000e0000 */
[----:B------:R-:W-:Y:S11]  /*4b10*/  @!P1 R2UR UR5, R11 ;  /* 0x000000000b0592ca */ /* 0x000ff600000e0000 */
[----:B------:R-:W-:Y:S02]  /*4b20*/  @!UPT UIADD3 URZ, UPT, UPT, URZ, URZ, URZ ;  /* 0x000000fffffff290 */ /* 0x000fe4000fffe0ff */
[----:B------:R2:W-:Y:S01]  /*4b30*/  @!UP0 UTMALDG.3D [UR32], [UR4], desc[UR8] ;  /* 0x00000820040085b4 */ /* 0x0005e20008011000 */
[----:B------:R2:W-:Y:S01]  /*4b40*/  @!P1 SYNCS.ARRIVE.TRANS64.RED.A0TR RZ, [UR21+0x20], R0 ;  /* 0x00002000ffff99a7 */ /* 0x0005e20008300415 */
[----:B------:R-:W-:Y:S01]  /*4b50*/  SYNCS.ARRIVE.TRANS64.RED.A1T0 RZ, [UR6], RZ ;  /* 0x000000ffffff79a7 */ /* 0x000fe20008100406 */
[----:B------:R-:W3:Y:S02]  /*4b60*/  SYNCS.PHASECHK.TRANS64.TRYWAIT P2, [UR21+0x48], R9 ;  /* 0x00004809ff0075a7 */ /* 0x000ee40008041115 */
[----:B--23--:R-:W-:Y:S05]  /*4b70*/  @!P2 BRA `(.L_x_80) ;  /* 0x0000005000b4a947 */ /* 0x00cfea0003800000 */
.L_x_164:
        /* <DEDUP_REMOVED lines=8> */
[----:B------:R-:W-:Y:S01]  /*4c00*/  @!UP0 UIADD3 UR24, UPT, UPT, UR21, 0x2400, URZ ;  /* 0x0000240015188890 */ /* 0x000fe2000fffe0ff */
[----:B------:R-:W-:Y:S01]  /*4c10*/  VOTEU.ALL UP0, P1 ;  /* 0x0000000000ff7886 */ /* 0x000fe20000800000 */
[----:B------:R-:W-:Y:S01]  /*4c20*/  UMOV UR27, UR35 ;  /* 0x00000023001b7c82 */ /* 0x000fe20008000000 */
[----:B------:R-:W-:Y:S02]  /*4c30*/  UMOV UR28, UR36 ;  /* 0x00000024001c7c82 */ /* 0x000fe40008000000 */
[----:B------:R-:W-:Y:S01]  /*4c40*/  IMAD.U32 R10, RZ, RZ, UR5 ;  /* 0x00000005ff0a7e24 */ /* 0x000fe2000f8e00ff */
[----:B------:R-:W-:Y:S01]  /*4c50*/  UPRMT UR6, UR47, 0x654, UR25 ;  /* 0x000006542f067896 */ /* 0x000fe20008000019 */
[----:B------:R-:W-:Y:S02]  /*4c60*/  IMAD.U32 R11, RZ, RZ, UR4 ;  /* 0x00000004ff0b7e24 */ /* 0x000fe4000f8e00ff */
[----:B------:R-:W-:Y:S01]  /*4c70*/  @!P1 IMAD.X R6, RZ, RZ, R17, P0 ;  /* 0x000000ffff069224 */ /* 0x000fe200000e0611 */
        /* <DEDUP_REMOVED lines=8> */
.L_x_166:
[----:B------:R-:W-:Y:S01]  /*4d00*/  @!P1 R2UR UR5, R8 ;  /* 0x00000000080592ca */ /* 0x000fe200000e0000 */
[----:B------:R-:W-:Y:S01]  /*4d10*/  VOTEU.ALL UP0, P1 ;  /* 0x0000000000ff7886 */ /* 0x000fe20000800000 */
[----:B------:R-:W-:Y:S01]  /*4d20*/  @!P1 R2UR UR4, R6 ;  /* 0x00000000060492ca */ /* 0x000fe200000e0000 */
[----:B--2---:R-:W-:Y:S01]  /*4d30*/  @!P1 IMAD.MOV.U32 R0, RZ, RZ, 0x2000 ;  /* 0x00002000ff009424 */ /* 0x004fe200078e00ff */
[----:B------:R-:W-:Y:S01]  /*4d40*/  UMOV UR8, 0x0 ;  /* 0x0000000000087882 */ /* 0x000fe20000000000 */
[----:B------:R-:W-:Y:S01]  /*4d50*/  UMOV UR9, 0x10000000 ;  /* 0x1000000000097882 */ /* 0x000fe20000000000 */
[----:B------:R-:W-:Y:S01]  /*4d60*/  @!UP0 UIADD3 UR18, UPT, UPT, UR34, 0x80, URZ ;  /* 0x0000008022128890 */ /* 0x000fe2000fffe0ff */
[----:B------:R-:W-:Y:S01]  /*4d70*/  VIADD R14, R14, 0x1 ;  /* 0x000000010e0e7836 */ /* 0x000fe20000000000 */
[----:B------:R-:W-:Y:S01]  /*4d80*/  @!UP0 UIADD3 UR16, UPT, UPT, UR21, 0x4400, URZ ;  /* 0x0000440015108890 */ /* 0x000fe2000fffe0ff */
[----:B------:R-:W-:Y:S01]  /*4d90*/  VOTEU.ALL UP0, P1 ;  /* 0x0000000000ff7886 */ /* 0x000fe20000800000 */
[----:B------:R-:W-:Y:S01]  /*4da0*/  UMOV UR19, UR35 ;  /* 0x0000002300137c82 */ /* 0x000fe20008000000 */
[----:B------:R-:W-:Y:S02]  /*4db0*/  UMOV UR20, UR36 ;  /* 0x0000002400147c82 */ /* 0x000fe40008000000 */
[----:B------:R-:W-:Y:S01]  /*4dc0*/  IMAD.U32 R10, RZ, RZ, UR5 ;  /* 0x00000005ff0a7e24 */ /* 0x000fe2000f8e00ff */
[----:B------:R-:W-:Y:S01]  /*4dd0*/  UPRMT UR6, UR47, 0x654, UR17 ;  /* 0x000006542f067896 */ /* 0x000fe20008000011 */
        /* <DEDUP_REMOVED lines=9> */
.L_x_168:
[----:B------:R-:W-:Y:S01]  /*4e70*/  @!P1 IADD3 R6, P0, PT, R16, 0x580, RZ ;  /* 0x0000058010069810 */ /* 0x000fe20007f1e0ff */
[----:B------:R-:W-:Y:S01]  /*4e80*/  VOTEU.ALL UP0, P1 ;  /* 0x0000000000ff7886 */ /* 0x000fe20000800000 */
[----:B------:R-:W-:Y:S01]  /*4e90*/  UMOV UR6, 0x0 ;  /* 0x0000000000067882 */ /* 0x000fe20000000000 */
[----:B------:R-:W-:Y:S01]  /*4ea0*/  UMOV UR7, 0x10000000 ;  /* 0x1000000000077882 */ /* 0x000fe20000000000 */
[----:B------:R-:W-:Y:S01]  /*4eb0*/  @!P1 R2UR UR5, R6 ;  /* 0x00000000060592ca */ /* 0x000fe200000e0000 */
[----:B--2---:R-:W-:Y:S01]  /*4ec0*/  @!P1 IMAD.X R0, RZ, RZ, R17, P0 ;  /* 0x000000ffff009224 */ /* 0x004fe200000e0611 */
[----:B------:R-:W-:Y:S01]  /*4ed0*/  @!UP0 UIADD3 UR10, UPT, UPT, UR34, 0xc0, URZ ;  /* 0x000000c0220a8890 */ /* 0x000fe2000fffe0ff */
[----:B------:R-:W-:Y:S01]  /*4ee0*/  R2UR UR16, R83 ;  /* 0x00000000531072ca */ /* 0x000fe200000e0000 */
[----:B------:R-:W-:Y:S01]  /*4ef0*/  @!UP0 UIADD3 UR8, UPT, UPT, UR21, 0x6400, URZ ;  /* 0x0000640015088890 */ /* 0x000fe2000fffe0ff */
[----:B------:R-:W-:Y:S01]  /*4f00*/  ISETP.NE.AND P0, PT, R14, 0x2, PT ;  /* 0x000000020e00780c */ /* 0x000fe20003f05270 */
[----:B------:R-:W-:Y:S01]  /*4f10*/  @!UP0 UIADD3 UR9, UPT, UPT, UR21, 0x38, URZ ;  /* 0x0000003815098890 */ /* 0x000fe2000fffe0ff */
[----:B------:R-:W-:Y:S01]  /*4f20*/  @!P1 R2UR UR4, R0 ;  /* 0x00000000000492ca */ /* 0x000fe200000e0000 */
[----:B------:R-:W-:Y:S01]  /*4f30*/  VOTEU.ALL UP0, P1 ;  /* 0x0000000000ff7886 */ /* 0x000fe20000800000 */
[----:B------:R-:W-:Y:S01]  /*4f40*/  UMOV UR11, UR35 ;  /* 0x00000023000b7c82 */ /* 0x000fe20008000000 */
[----:B------:R-:W-:Y:S01]  /*4f50*/  UMOV UR12, UR36 ;  /* 0x00000024000c7c82 */ /* 0x000fe20008000000 */
[----:B------:R-:W-:Y:S01]  /*4f60*/  SEL R0, RZ, 0x1, P0 ;  /* 0x00000001ff007807 */ /* 0x000fe20000000000 */
[----:B------:R-:W-:Y:S01]  /*4f70*/  UIADD3 UR20, UPT, UPT, UR13, UR63, URZ ;  /* 0x0000003f0d147290 */ /* 0x000fe2000fffe0ff */
[----:B------:R-:W-:Y:S01]  /*4f80*/  IMAD.U32 R8, RZ, RZ, UR5 ;  /* 0x00000005ff087e24 */ /* 0x000fe2000f8e00ff */
[----:B------:R-:W-:Y:S01]  /*4f90*/  LOP3.LUT R15, R15, 0x1, RZ, 0x3c, !PT ;  /* 0x000000010f0f7812 */ /* 0x000fe200078e3cff */
[----:B------:R-:W-:Y:S01]  /*4fa0*/  UPLOP3.LUT UP3, UPT, UPT, UPT, UPT, 0x80, 0x8 ;  /* 0x000000000008789c */ /* 0x000fe20003f6f070 */
[----:B------:R-:W-:Y:S01]  /*4fb0*/  LOP3.LUT R13, R13, R0, RZ, 0x3c, !PT ;  /* 0x000000000d0d7212 */ /* 0x000fe200078e3cff */
[----:B------:R-:W-:Y:S01]  /*4fc0*/  UIADD3 UR16, UPT, UPT, UR14, UR16, URZ ;  /* 0x000000100e107290 */ /* 0x000fe2000fffe0ff */
[----:B------:R-:W-:Y:S01]  /*4fd0*/  SEL R14, R14, RZ, P0 ;  /* 0x000000ff0e0e7207 */ /* 0x000fe20000000000 */
[----:B------:R-:W-:Y:S01]  /*4fe0*/  UMOV UR36, UR29 ;  /* 0x0000001d00247c82 */ /* 0x000fe20008000000 */
[----:B------:R-:W-:Y:S01]  /*4ff0*/  IMAD.U32 R9, RZ, RZ, UR4 ;  /* 0x00000004ff097e24 */ /* 0x000fe2000f8e00ff */
[----:B------:R-:W-:Y:S04]  /*5000*/  @!P1 R2UR UR4, R8 ;  /* 0x00000000080492ca */ /* 0x000fe800000e0000 */
[----:B------:R-:W-:Y:S11]  /*5010*/  @!P1 R2UR UR5, R9 ;  /* 0x00000000090592ca */ /* 0x000ff600000e0000 */
[----:B------:R-:W-:Y:S02]  /*5020*/  @!UPT UIADD3 URZ, UPT, UPT, URZ, URZ, URZ ;  /* 0x000000fffffff290 */ /* 0x000fe4000fffe0ff */
[----:B------:R2:W-:Y:S01]  /*5030*/  @!UP0 UTMALDG.3D [UR8], [UR4], desc[UR6] ;  /* 0x00000608040085b4 */ /* 0x0005e20008011000 */
[----:B------:R2:W-:Y:S01]  /*5040*/  @!P1 SYNCS.ARRIVE.TRANS64.RED.A0TR RZ, [UR21+0x38], R7 ;  /* 0x00003807ffff99a7 */ /* 0x0005e20008300415 */
[----:B------:R-:W-:Y:S01]  /*5050*/  SYNCS.ARRIVE.TRANS64.RED.A1T0 RZ, [UR37], RZ ;  /* 0x000000ffffff79a7 */ /* 0x000fe20008100425 */
[----:B------:R-:W-:Y:S05]  /*5060*/  BRA.U UP1, `(.L_x_83) ;  /* 0xfffffff101687547 */ /* 0x000fea000b83ffff */
[----:B------:R-:W-:-:S04]  /*5070*/  SHF.L.U32 R3, R15, 0x1f, RZ ;  /* 0x0000001f0f037819 */ /* 0x000fc800000006ff */
[----:B------:R-:W3:Y:S02]  /*5080*/  SYNCS.PHASECHK.TRANS64.TRYWAIT P0, [UR21+0x40], R3 ;  /* 0x00004003ff0075a7 */ /* 0x000ee40008001115 */
[----:B---3--:R-:W-:Y:S05]  /*5090*/  @!P0 BRA `(.L_x_84) ;  /* 0x0000004c00b48947 */ /* 0x008fea0003800000 */
.L_x_170:
[----:B------:R-:W4:Y:S02]  /*50a0*/  SYNCS.PHASECHK.TRANS64.TRYWAIT P0, [UR21+0x48], R3 ;  /* 0x00004803ff0075a7 */ /* 0x000f240008001115 */
[----:B----4-:R-:W-:Y:S05]  /*50b0*/  @!P0 BRA `(.L_x_85) ;  /* 0x0000004c00c48947 */ /* 0x010fea0003800000 */
.L_x_172:
[----:B------:R-:W4:Y:S02]  /*50c0*/  SYNCS.PHASECHK.TRANS64.TRYWAIT P0, [UR21+0x50], R3 ;  /* 0x00005003ff0075a7 */ /* 0x000f240008001115 */
[----:B----4-:R-:W-:Y:S05]  /*50d0*/  @!P0 BRA `(.L_x_86) ;  /* 0x0000004c00d48947 */ /* 0x010fea0003800000 */
.L_x_174:
[----:B---3--:R-:W-:-:S07]  /*50e0*/  MOV R0, UR21 ;  /* 0x0000001500007c02 */ /* 0x008fce0008000f00 */
.L_x_87:
[----:B---3--:R-:W-:-:S04]  /*50f0*/  SHF.L.U32 R3, R15, 0x1f, RZ ;  /* 0x0000001f0f037819 */ /* 0x008fc800000006ff */
[----:B------:R3:W4:Y:S03]  /*5100*/  SYNCS.PHASECHK.TRANS64.TRYWAIT P0, [R0+URZ+0x58], R3 ;  /* 0x00005803000075a7 */ /* 0x00072600080011ff */
[----:B----4-:R-:W-:Y:S05]  /*5110*/  @!P0 NANOSLEEP.SYNCS 0x989680 ;  /* 0x009896800000895d */ /* 0x010fea0003900000 */
[----:B------:R-:W4:Y:S02]  /*5120*/  @!P0 SYNCS.PHASECHK.TRANS64 P0, [R0+URZ+0x58], R3 ;  /* 0x00005803000085a7 */ /* 0x000f2400080010ff */
[----:B-12-4-:R-:W-:Y:S05]  /*5130*/  @P0 EXIT ;  /* 0x000000000000094d */ /* 0x016fea0003800000 */
[----:B------:R-:W-:Y:S05]  /*5140*/  BRA `(.L_x_87) ;  /* 0xfffffffc00e87947 */ /* 0x000fea000383ffff */
.L_x_72:
[----:B------:R-:W-:-:S06]  /*5150*/  UISETP.GE.AND UP0, UPT, UR17, 0x4, UPT ;  /* 0x000000041100788c */ /* 0x000fcc000bf06270 */
[----:B------:R-:W-:-:S13]  /*5160*/  PLOP3.LUT P0, PT, PT, PT, UP0, 0x80, 0x8 ;  /* 0x000000000008781c */ /* 0x000fda0003f0f008 */
[----:B------:R-:W-:Y:S05]  /*5170*/  @!P0 EXIT ;  /* 0x000000000000894d */ /* 0x000fea0003800000 */
[----:B------:R-:W-:Y:S01]  /*5180*/  BAR.SYNC.DEFER_BLOCKING 0x6, 0xa0 ;  /* 0x0182800000007b1d */ /* 0x000fe20000010000 */
[C---:B------:R-:W-:Y:S01]  /*5190*/  IMAD.SHL.U32 R7, R93.reuse, 0x40, RZ ;  /* 0x000000405d077824 */ /* 0x040fe200078e00ff */
[C---:B------:R-:W-:Y:S01]  /*51a0*/  R2P PR, R93.reuse, 0x6 ;  /* 0x000000065d007804 */ /* 0x040fe20000000000 */
[C---:B------:R-:W-:Y:S01]  /*51b0*/  IMAD.SHL.U32 R2, R93.reuse, 0x8, RZ ;  /* 0x000000085d027824 */ /* 0x040fe200078e00ff */
[----:B------:R-:W-:Y:S01]  /*51c0*/  CS2R R88, SRZ ;  /* 0x0000000000587805 */ /* 0x000fe2000001ff00 */
[----:B------:R-:W-:Y:S01]  /*51d0*/  IMAD.U32 R37, R93, 0x10000, RZ ;  /* 0x000100005d257824 */ /* 0x000fe200078e00ff */
[----:B------:R-:W-:Y:S01]  /*51e0*/  UMOV UR44, 0x400 ;  /* 0x00000400002c7882 */ /* 0x000fe20000000000 */
[----:B------:R-:W1:Y:S01]  /*51f0*/  LDCU.64 UR4, c[0x0][0x890] ;  /* 0x00011200ff0477ac */ /* 0x000e620008000a00 */
[----:B------:R-:W2:Y:S01]  /*5200*/  LDC.64 R78, c[0x0][0x8b0] ;  /* 0x00022c00ff4e7b82 */ /* 0x000ea20000000a00 */
[----:B------:R-:W-:Y:S01]  /*5210*/  LOP3.LUT R3, R7, 0x1c0, RZ, 0xc0, !PT ;  /* 0x000001c007037812 */ /* 0x000fe200078ec0ff */
[----:B------:R-:W-:Y:S01]  /*5220*/  IMAD.SHL.U32 R80, R93, 0x20, RZ ;  /* 0x000000205d507824 */ /* 0x000fe200078e00ff */
[----:B------:R-:W-:Y:S01]  /*5230*/  ULEA UR44, UR47, UR44, 0x18 ;  /* 0x0000002c2f2c7291 */ /* 0x000fe2000f8ec0ff */
[----:B------:R-:W-:Y:S01]  /*5240*/  LOP3.LUT R7, R7, 0x200, RZ, 0xc0, !PT ;  /* 0x0000020007077812 */ /* 0x000fe200078ec0ff */
[----:B------:R-:W-:Y:S01]  /*5250*/  IMAD.MOV.U32 R91, RZ, RZ, 0x20 ;  /* 0x00000020ff5b7424 */ /* 0x000fe200078e00ff */
[----:B------:R-:W-:Y:S01]  /*5260*/  LOP3.LUT R2, R3, 0x38, R2, 0xf8, !PT ;  /* 0x0000003803027812 */ /* 0x000fe200078ef802 */
[----:B------:R-:W-:Y:S01]  /*5270*/  IMAD.MOV.U32 R90, RZ, RZ, 0x1 ;  /* 0x00000001ff5a7424 */ /* 0x000fe200078e00ff */
[----:B------:R-:W3:Y:S01]  /*5280*/  LDC.64 R76, c[0x0][0x8a8] ;  /* 0x00022a00ff4c7b82 */ /* 0x000ee20000000a00 */
[----:B------:R-:W-:Y:S01]  /*5290*/  SHF.R.U32.HI R3, RZ, 0x1, R93 ;  /* 0x00000001ff037819 */ /* 0x000fe2000001165d */
[----:B------:R-:W-:Y:S01]  /*52a0*/  IMAD.MOV.U32 R36, RZ, RZ, RZ ;  /* 0x000000ffff247224 */ /* 0x000fe200078e00ff */
[----:B------:R-:W-:Y:S01]  /*52b0*/  LOP3.LUT R37, R37, 0x600000, RZ, 0xc0, !PT ;  /* 0x0060000025257812 */ /* 0x000fe200078ec0ff */
[----:B------:R-:W-:Y:S01]  /*52c0*/  IMAD.MOV.U32 R87, RZ, RZ, RZ ;  /* 0x000000ffff577224 */ /* 0x000fe200078e00ff */
[----:B------:R-:W-:Y:S01]  /*52d0*/  LOP3.LUT R80, R7, 0xc00, R80, 0xf8, !PT ;  /* 0x00000c0007507812 */ /* 0x000fe200078ef850 */
[----:B------:R-:W4:Y:S01]  /*52e0*/  LDCU UR60, c[0x0][0x370] ;  /* 0x00006e00ff3c77ac */ /* 0x000f220008000800 */
[----:B------:R-:W-:Y:S01]  /*52f0*/  LOP3.LUT R3, R2, 0x8, R3, 0x78, !PT ;  /* 0x0000000802037812 */ /* 0x000fe200078e7803 */
[----:B------:R-:W4:Y:S01]  /*5300*/  LDS R0, [UR44+0x120] ;  /* 0x0001202cff007984 */ /* 0x000f220008000800 */
[----:B-1----:R-:W-:Y:S01]  /*5310*/  IMAD.U32 R95, RZ, RZ, UR4 ;  /* 0x00000004ff5f7e24 */ /* 0x002fe2000f8e00ff */
[----:B------:R-:W-:Y:S01]  /*5320*/  UIADD3 UR4, UPT, UPT, UR44, 0x400, URZ ;  /* 0x000004002c047890 */ /* 0x000fe2000fffe0ff */
[----:B------:R-:W-:Y:S01]  /*5330*/  SEL R92, R91, 0xffffffe0, !P2 ;  /* 0xffffffe05b5c7807 */ /* 0x000fe20005000000 */
[----:B------:R-:W-:Y:S01]  /*5340*/  IMAD.U32 R94, RZ, RZ, UR5 ;  /* 0x00000005ff5e7e24 */ /* 0x000fe2000f8e00ff */
[----:B------:R-:W-:Y:S01]  /*5350*/  LOP3.LUT R80, R80, R3, RZ, 0xfc, !PT ;  /* 0x0000000350507212 */ /* 0x000fe200078efcff */
[----:B------:R-:W1:Y:S01]  /*5360*/  LDCU UR43, c[0x0][0xb0c] ;  /* 0x00016180ff2b77ac */ /* 0x000e620008000800 */
[----:B------:R-:W-:Y:S01]  /*5370*/  LOP3.LUT R93, R93, 0x60, RZ, 0xc0, !PT ;  /* 0x000000605d5d7812 */ /* 0x000fe200078ec0ff */
[----:B------:R-:W-:Y:S01]  /*5380*/  IMAD.U32 R85, RZ, RZ, UR4 ;  /* 0x00000004ff557e24 */ /* 0x000fe2000f8e00ff */
[----:B------:R-:W-:Y:S01]  /*5390*/  SEL R91, R91, 0xffffffe0, !P1 ;  /* 0xffffffe05b5b7807 */ /* 0x000fe20004800000 */
[----:B------:R-:W1:Y:S01]  /*53a0*/  LDCU UR39, c[0x0][0xb30] ;  /* 0x00016600ff2777ac */ /* 0x000e620008000800 */
[----:B------:R-:W1:Y:S01]  /*53b0*/  LDCU.64 UR54, c[0x0][0x888] ;  /* 0x00011100ff3677ac */ /* 0x000e620008000a00 */
[----:B------:R-:W1:Y:S01]  /*53c0*/  LDCU.64 UR40, c[0x0][0xb28] ;  /* 0x00016500ff2877ac */ /* 0x000e620008000a00 */
[----:B------:R-:W1:Y:S01]  /*53d0*/  LDCU.128 UR56, c[0x0][0xb10] ;  /* 0x00016200ff3877ac */ /* 0x000e620008000c00 */
[----:B------:R-:W1:Y:S01]  /*53e0*/  LDCU UR53, c[0x0][0x374] ;  /* 0x00006e80ff3577ac */ /* 0x000e620008000800 */
[----:B------:R-:W-:Y:S01]  /*53f0*/  UMOV UR52, URZ ;  /* 0x000000ff00347c82 */ /* 0x000fe20008000000 */
[----:B------:R-:W-:Y:S01]  /*5400*/  UMOV UR46, URZ ;  /* 0x000000ff002e7c82 */ /* 0x000fe20008000000 */
[----:B-1234-:R-:W-:-:S07]  /*5410*/  IMAD.IADD R37, R0, 0x1, R37 ;  /* 0x0000000100257824 */ /* 0x01efce00078e0225 */
.L_x_131:
[C---:B------:R-:W-:Y:S02]  /*5420*/  LEA R3, R87.reuse, UR44, 0x3 ;  /* 0x0000002c57037c11 */ /* 0x040fe4000f8e18ff */
[----:B------:R-:W-:Y:S02]  /*5430*/  SHF.L.U32 R0, R88, 0x1f, RZ ;  /* 0x0000001f58007819 */ /* 0x000fe400000006ff */
[----:B------:R-:W-:Y:S02]  /*5440*/  LEA R5, R87, UR44, 0x4 ;  /* 0x0000002c57057c11 */ /* 0x000fe4000f8e20ff */
[----:B-1----:R-:W1:Y:S02]  /*5450*/  SYNCS.PHASECHK.TRANS64.TRYWAIT P0, [R3+URZ+0x70], R0 ;  /* 0x00007000030075a7 */ /* 0x002e6400080011ff */
[----:B-1----:R-:W-:Y:S05]  /*5460*/  @!P0 BRA `(.L_x_88) ;  /* 0x0000004c00088947 */ /* 0x002fea0003800000 */
.L_x_175:
        /* <DEDUP_REMOVED lines=11> */
[----:B------:R-:W-:Y:S01]  /*5520*/  PLOP3.LUT P0, PT, PT, PT, UP1, 0x80, 0x8 ;  /* 0x000000000008781c */ /* 0x000fe20003f0f018 */
[----:B------:R-:W-:Y:S11]  /*5530*/  UP2UR UR62, UPR, URZ, 0x2 ;  /* 0x00000002ff3e7883 */ /* 0x000ff60008000000 */
[----:B------:R-:W-:Y:S01]  /*5540*/  @!UPT UIADD3 URZ, UPT, UPT, URZ, URZ, URZ ;  /* 0x000000fffffff290 */ /* 0x000fe2000fffe0ff */
[----:B-1----:R-:W-:Y:S02]  /*5550*/  @P0 SHF.R.U32.HI R0, RZ, 0x10, R5 ;  /* 0x00000010ff000819 */ /* 0x002fe40000011605 */
        /* <DEDUP_REMOVED lines=12> */
[----:B------:R-:W2:Y:S01]  /*5620*/  LDCU UR12, c[0x0][0xb20] ;  /* 0x00016400ff0c77ac */ /* 0x000ea20008000800 */
[----:B------:R-:W-:Y:S02]  /*5630*/  UIMAD.WIDE.U32 UR4, UR53, UR59, URZ ;  /* 0x0000003b350472a5 */ /* 0x000fe4000f8e00ff */
[----:B------:R-:W-:Y:S02]  /*5640*/  UIMAD.WIDE.U32 UR6, UR60, UR56, URZ ;  /* 0x000000383c0672a5 */ /* 0x000fe4000f8e00ff */
[----:B------:R-:W-:Y:S02]  /*5650*/  UISETP.NE.AND UP0, UPT, UR58, 0x1, UPT ;  /* 0x000000013a00788c */ /* 0x000fe4000bf05270 */
[----:B------:R-:W-:Y:S02]  /*5660*/  UIMAD.WIDE.U32 UR8, UR37, UR59, URZ ;  /* 0x0000003b250872a5 */ /* 0x000fe4000f8e00ff */
[----:B------:R-:W-:Y:S02]  /*5670*/  UIMAD.WIDE.U32 UR10, UR38, UR56, URZ ;  /* 0x00000038260a72a5 */ /* 0x000fe4000f8e00ff */
[----:B------:R-:W-:Y:S02]  /*5680*/  UISETP.NE.AND UP1, UPT, UR43, 0x1, UPT ;  /* 0x000000012b00788c */ /* 0x000fe4000bf25270 */
[----:B------:R-:W-:Y:S01]  /*5690*/  UISETP.NE.AND UP2, UPT, UR42, 0x1, UPT ;  /* 0x000000012a00788c */ /* 0x000fe2000bf45270 */
[----:B------:R-:W-:Y:S02]  /*56a0*/  UMOV UR4, UR5 ;  /* 0x0000000500047c82 */ /* 0x000fe40008000000 */
[----:B--2---:R-:W-:Y:S03]  /*56b0*/  USHF.R.U32.HI UR5, URZ, UR12, UR4 ;  /* 0x0000000cff057299 */ /* 0x004fe60008011604 */
[----:B------:R-:W-:Y:S02]  /*56c0*/  UMOV UR4, UR7 ;  /* 0x0000000700047c82 */ /* 0x000fe40008000000 */
[----:B------:R-:W-:Y:S02]  /*56d0*/  USHF.R.U32.HI UR7, URZ, UR57, UR4 ;  /* 0x00000039ff077299 */ /* 0x000fe40008011604 */
[----:B------:R-:W-:Y:S02]  /*56e0*/  USEL UR4, UR53, UR5, !UP0 ;  /* 0x0000000535047287 */ /* 0x000fe4000c000000 */
[----:B------:R-:W-:Y:S01]  /*56f0*/  USEL UR7, UR60, UR7, !UP1 ;  /* 0x000000073c077287 */ /* 0x000fe2000c800000 */
[----:B------:R-:W-:Y:S01]  /*5700*/  UMOV UR5, UR9 ;  /* 0x0000000900057c82 */ /* 0x000fe20008000000 */
[----:B------:R-:W-:Y:S02]  /*5710*/  UIMAD.WIDE.U32 UR8, UR4, UR40, URZ ;  /* 0x00000028040872a5 */ /* 0x000fe4000f8e00ff */
[----:B------:R-:W-:Y:S03]  /*5720*/  USHF.R.U32.HI UR6, URZ, UR12, UR5 ;  /* 0x0000000cff067299 */ /* 0x000fe60008011605 */
[----:B------:R-:W-:Y:S01]  /*5730*/  UMOV UR5, UR11 ;  /* 0x0000000b00057c82 */ /* 0x000fe20008000000 */
[----:B------:R-:W-:Y:S02]  /*5740*/  UIMAD.WIDE.U32 UR10, UR7, UR40, URZ ;  /* 0x00000028070a72a5 */ /* 0x000fe4000f8e00ff */
[----:B------:R-:W-:Y:S02]  /*5750*/  USHF.R.U32.HI UR12, URZ, UR57, UR5 ;  /* 0x00000039ff0c7299 */ /* 0x000fe40008011605 */
[----:B------:R-:W-:Y:S01]  /*5760*/  USEL UR6, UR37, UR6, !UP0 ;  /* 0x0000000625067287 */ /* 0x000fe2000c000000 */
[----:B------:R-:W-:Y:S02]  /*5770*/  UMOV UR5, UR9 ;  /* 0x0000000900057c82 */ /* 0x000fe40008000000 */
[----:B------:R-:W-:Y:S01]  /*5780*/  UMOV UR10, UR11 ;  /* 0x0000000b000a7c82 */ /* 0x000fe20008000000 */
[----:B------:R-:W-:Y:S02]  /*5790*/  @UP2 USHF.R.U32.HI UR4, URZ, UR41, UR5 ;  /* 0x00000029ff042299 */ /* 0x000fe40008011605 */
[----:B------:R-:W-:Y:S02]  /*57a0*/  @UP2 USHF.R.U32.HI UR7, URZ, UR41, UR10 ;  /* 0x00000029ff072299 */ /* 0x000fe4000801160a */
[----:B------:R-:W-:Y:S02]  /*57b0*/  UIMAD UR4, UR42, UR4, URZ ;  /* 0x000000042a0472a4 */ /* 0x000fe4000f8e02ff */
        /* <DEDUP_REMOVED lines=8> */
[----:B------:R-:W-:Y:S02]  /*5840*/  USEL UR11, UR6, UR4, !UP2 ;  /* 0x00000004060b7287 */ /* 0x000fe4000d000000 */
[----:B------:R-:W-:Y:S02]  /*5850*/  UIADD3 UR8, UPT, UPT, -UR5, URZ, URZ ;  /* 0x000000ff05087290 */ /* 0x000fe4000fffe1ff */
[----:B------:R-:W-:Y:S01]  /*5860*/  UIADD3 UR10, UPT, UPT, -UR11, URZ, URZ ;  /* 0x000000ff0b0a7290 */ /* 0x000fe2000fffe1ff */
[----:B------:R-:W-:Y:S01]  /*5870*/  @!UP0 UMOV UR4, UR9 ;  /* 0x0000000900048c82 */ /* 0x000fe20008000000 */
[----:B------:R-:W-:Y:S02]  /*5880*/  UIADD3 UR9, UPT, UPT, -UR6, URZ, URZ ;  /* 0x000000ff06097290 */ /* 0x000fe4000fffe1ff */
[----:B------:R-:W-:Y:S02]  /*5890*/  @!UP0 USHF.R.U32.HI UR4, URZ, UR41, UR4 ;  /* 0x00000029ff048299 */ /* 0x000fe40008011604 */
[----:B------:R-:W-:Y:S02]  /*58a0*/  UIMAD UR10, UR42, UR10, UR6 ;  /* 0x0000000a2a0a72a4 */ /* 0x000fe4000f8e0206 */
[----:B------:R-:W-:Y:S04]  /*58b0*/  @!UP0 USEL UR4, UR5, UR4, !UP2 ;  /* 0x0000000405048287 */ /* 0x000fe8000d000000 */
[----:B------:R-:W-:Y:S02]  /*58c0*/  @!UP0 UIMAD UR10, UR7, UR10, UR4 ;  /* 0x0000000a070a82a4 */ /* 0x000fe4000f8e0204 */
[----:B------:R-:W-:Y:S02]  /*58d0*/  @!UP0 UIADD3 UR11, UPT, UPT, UR11, -UR4, URZ ;  /* 0x800000040b0b8290 */ /* 0x000fe4000fffe0ff */
[----:B------:R-:W-:Y:S02]  /*58e0*/  UIMAD UR7, UR43, UR8, UR38 ;  /* 0x000000082b0772a4 */ /* 0x000fe4000f8e0226 */
[----:B------:R-:W-:Y:S02]  /*58f0*/  @!UP0 UIMAD UR6, UR11, UR42, UR5 ;  /* 0x0000002a0b0682a4 */ /* 0x000fe4000f8e0205 */
[----:B------:R-:W-:Y:S01]  /*5900*/  UIMAD UR4, UR58, UR9, UR37 ;  /* 0x000000093a0472a4 */ /* 0x000fe2000f8e0225 */
[----:B------:R-:W-:Y:S02]  /*5910*/  @!UP0 UMOV UR5, UR10 ;  /* 0x0000000a00058c82 */ /* 0x000fe40008000000 */
[----:B------:R-:W-:Y:S02]  /*5920*/  UIMAD UR38, UR5, UR43, UR7 ;  /* 0x0000002b052672a4 */ /* 0x000fe4000f8e0207 */
[----:B------:R-:W-:Y:S11]  /*5930*/  UIMAD UR37, UR6, UR58, UR4 ;  /* 0x0000003a062572a4 */ /* 0x000ff6000f8e0204 */
[----:B------:R-:W-:Y:S01]  /*5940*/  @!UPT UIADD3 URZ, UPT, UPT, URZ, URZ, URZ ;  /* 0x000000fffffff290 */ /* 0x000fe2000fffe0ff */
.L_x_89:
[----:B------:R-:W-:Y:S01]  /*5950*/  UISETP.NE.AND UP0, UPT, UR39, 0x1, UPT ;  /* 0x000000012700788c */ /* 0x000fe2000bf05270 */
[----:B------:R-:W-:Y:S01]  /*5960*/  LOP3.LUT P0, RZ, R85, 0x3f0, RZ, 0xc0, !PT ;  /* 0x000003f055ff7812 */ /* 0x000fe2000780c0ff */
[----:B------:R-:W-:Y:S01]  /*5970*/  USHF.L.U32 UR50, UR16, 0x6, URZ ;  /* 0x0000000610327899 */ /* 0x000fe200080006ff */
[----:B------:R-:W-:Y:S01]  /*5980*/  BSSY.RECONVERGENT B6, `(.L_x_90) ;  /* 0x0000034000067945 */ /* 0x000fe20003800200 */
[----:B------:R-:W-:Y:S01]  /*5990*/  USHF.L.U32 UR49, UR20, 0x8, URZ ;  /* 0x0000000814317899 */ /* 0x000fe200080006ff */
[----:B------:R-:W-:Y:S06]  /*59a0*/  IADD3 R87, PT, PT, R87, 0x1, RZ ;  /* 0x0000000157577810 */ /* 0x000fec0007ffe0ff */
[----:B------:R-:W2:Y:S01]  /*59b0*/  @!UP0 LDCU.128 UR12, c[0x0][0xb10] ;  /* 0x00016200ff0c87ac */ /* 0x000ea20008000c00 */
[----:B------:R-:W3:Y:S01]  /*59c0*/  @!UP0 LDCU UR5, c[0x0][0xb0c] ;  /* 0x00016180ff0587ac */ /* 0x000ee20008000800 */
[----:B------:R-:W4:Y:S01]  /*59d0*/  @!UP0 LDCU UR10, c[0x0][0xb20] ;  /* 0x00016400ff0a87ac */ /* 0x000f220008000800 */
[----:B--2---:R-:W-:Y:S02]  /*59e0*/  UIMAD.WIDE.U32 UR8, UR38, UR12, URZ ;  /* 0x0000000c260872a5 */ /* 0x004fe4000f8e00ff */
[----:B------:R-:W-:Y:S02]  /*59f0*/  UIMAD.WIDE.U32 UR6, UR37, UR15, URZ ;  /* 0x0000000f250672a5 */ /* 0x000fe4000f8e00ff */
[----:B------:R-:W-:Y:S03]  /*5a00*/  @!UP0 UISETP.NE.AND UP1, UPT, UR14, 0x1, UPT ;  /* 0x000000010e00888c */ /* 0x000fe6000bf25270 */
[----:B------:R-:W-:Y:S01]  /*5a10*/  @!UP0 UMOV UR4, UR9 ;  /* 0x0000000900048c82 */ /* 0x000fe20008000000 */
[----:B---3--:R-:W-:Y:S02]  /*5a20*/  @!UP0 UISETP.NE.AND UP2, UPT, UR5, 0x1, UPT ;  /* 0x000000010500888c */ /* 0x008fe4000bf45270 */
[----:B------:R-:W-:Y:S01]  /*5a30*/  @!UP0 USHF.R.U32.HI UR4, URZ, UR13, UR4 ;  /* 0x0000000dff048299 */ /* 0x000fe20008011604 */
[----:B------:R-:W-:Y:S02]  /*5a40*/  @!UP0 UMOV UR6, UR7 ;  /* 0x0000000700068c82 */ /* 0x000fe40008000000 */
[----:B----4-:R-:W-:Y:S02]  /*5a50*/  @!UP0 USHF.R.U32.HI UR6, URZ, UR10, UR6 ;  /* 0x0000000aff068299 */ /* 0x010fe40008011606 */
[----:B------:R-:W-:Y:S02]  /*5a60*/  @!UP0 USEL UR7, UR38, UR4, !UP2 ;  /* 0x0000000426078287 */ /* 0x000fe4000d000000 */
[----:B------:R-:W-:Y:S04]  /*5a70*/  @!UP0 USEL UR6, UR37, UR6, !UP1 ;  /* 0x0000000625068287 */ /* 0x000fe8000c800000 */
[----:B------:R-:W-:Y:S02]  /*5a80*/  @!UP0 UIADD3 UR4, UPT, UPT, -UR7, UR6, URZ ;  /* 0x0000000607048290 */ /* 0x000fe4000fffe1ff */
[----:B------:R-:W-:Y:S02]  /*5a90*/  @!UP0 UIADD3 UR6, UPT, UPT, UR7, -UR6, URZ ;  /* 0x8000000607068290 */ /* 0x000fe4000fffe0ff */
[----:B------:R-:W-:Y:S02]  /*5aa0*/  @!UP0 UIMAD UR38, UR4, UR5, UR38 ;  /* 0x00000005042682a4 */ /* 0x000fe4000f8e0226 */
[----:B------:R-:W-:Y:S01]  /*5ab0*/  @!UP0 UIMAD UR37, UR6, UR14, UR37 ;  /* 0x0000000e062582a4 */ /* 0x000fe2000f8e0225 */
[----:B------:R-:W-:Y:S11]  /*5ac0*/  @!P0 BRA `(.L_x_91) ;  /* 0x00000000007c8947 */ /* 0x000ff60003800000 */
[----:B------:R-:W2:Y:S01]  /*5ad0*/  LDCU.64 UR8, c[0x4][0x80] ;  /* 0x01001000ff0877ac */ /* 0x000ea20008000a00 */
[----:B------:R-:W-:Y:S01]  /*5ae0*/  MOV R2, 0x0 ;  /* 0x0000000000027802 */ /* 0x000fe20000000f00 */
[----:B------:R-:W-:Y:S02]  /*5af0*/  HFMA2 R12, -RZ, RZ, 0, 5.9604644775390625e-08 ;  /* 0x00000001ff0c7431 */ /* 0x000fe400000001ff */
[----:B------:R-:W-:Y:S01]  /*5b00*/  IMAD.MOV.U32 R8, RZ, RZ, 0x70 ;  /* 0x00000070ff087424 */ /* 0x000fe200078e00ff */
[----:B------:R3:W4:Y:S01]  /*5b10*/  LDC.64 R14, c[0x4][R2] ;  /* 0x01000000020e7b82 */ /* 0x0007220000000a00 */
[----:B------:R-:W1:Y:S01]  /*5b20*/  LDCU.64 UR6, c[0x4][0x88] ;  /* 0x01001100ff0677ac */ /* 0x000e620008000a00 */
[----:B------:R-:W-:Y:S01]  /*5b30*/  IMAD.MOV.U32 R13, RZ, RZ, RZ ;  /* 0x000000ffff0d7224 */ /* 0x000fe200078e00ff */
[----:B------:R-:W1:Y:S01]  /*5b40*/  LDCU.64 UR4, c[0x4][0x8] ;  /* 0x01000100ff0477ac */ /* 0x000e620008000a00 */
[----:B--2---:R-:W-:Y:S01]  /*5b50*/  MOV R5, UR9 ;  /* 0x0000000900057c02 */ /* 0x004fe20008000f00 */
[----:B------:R-:W-:Y:S01]  /*5b60*/  IMAD.U32 R4, RZ, RZ, UR8 ;  /* 0x00000008ff047e24 */ /* 0x000fe2000f8e00ff */
[----:B-1----:R-:W-:Y:S01]  /*5b70*/  MOV R7, UR7 ;  /* 0x0000000700077c02 */ /* 0x002fe20008000f00 */
[----:B------:R-:W-:Y:S01]  /*5b80*/  IMAD.U32 R6, RZ, RZ, UR6 ;  /* 0x00000006ff067e24 */ /* 0x000fe2000f8e00ff */
[----:B------:R-:W-:Y:S01]  /*5b90*/  MOV R11, UR5 ;  /* 0x00000005000b7c02 */ /* 0x000fe20008000f00 */
[----:B------:R-:W-:Y:S02]  /*5ba0*/  IMAD.U32 R10, RZ, RZ, UR4 ;  /* 0x00000004ff0a7e24 */ /* 0x000fe4000f8e00ff */
[----:B------:R-:W-:Y:S07]  /*5bb0*/  LEPC R20, `(.L_x_92) ;  /* 0x000000001014794e */ /* 0x000fee0000000000 */
[----:B---345:R-:W-:Y:S05]  /*5bc0*/  CALL.ABS.NOINC R14 ;  /* 0x000000000e007343 */ /* 0x038fea0003c00000 */
.L_x_92:
[----:B------:R-:W1:Y:S01]  /*5bd0*/  LDCU.64 UR8, c[0x4][0x80] ;  /* 0x01001000ff0877ac */ /* 0x000e620008000a00 */
[----:B------:R-:W2:Y:S01]  /*5be0*/  LDC.64 R2, c[0x4][R2] ;  /* 0x0100000002027b82 */ /* 0x000ea20000000a00 */
[----:B------:R-:W-:Y:S02]  /*5bf0*/  HFMA2 R12, -RZ, RZ, 0, 5.9604644775390625e-08 ;  /* 0x00000001ff0c7431 */ /* 0x000fe400000001ff */
[----:B------:R-:W-:Y:S02]  /*5c00*/  IMAD.MOV.U32 R8, RZ, RZ, 0x70 ;  /* 0x00000070ff087424 */ /* 0x000fe400078e00ff */
[----:B------:R-:W-:Y:S01]  /*5c10*/  IMAD.MOV.U32 R13, RZ, RZ, RZ ;  /* 0x000000ffff0d7224 */ /* 0x000fe200078e00ff */
[----:B------:R-:W3:Y:S01]  /*5c20*/  LDCU.64 UR6, c[0x4][0x88] ;  /* 0x01001100ff0677ac */ /* 0x000ee20008000a00 */
[----:B------:R-:W4:Y:S01]  /*5c30*/  LDCU.64 UR4, c[0x4][0x8] ;  /* 0x01000100ff0477ac */ /* 0x000f220008000a00 */
[----:B-1----:R-:W-:Y:S02]  /*5c40*/  MOV R4, UR8 ;  /* 0x0000000800047c02 */ /* 0x002fe40008000f00 */
[----:B------:R-:W-:Y:S02]  /*5c50*/  MOV R5, UR9 ;  /* 0x0000000900057c02 */ /* 0x000fe40008000f00 */
[----:B---3--:R-:W-:Y:S01]  /*5c60*/  MOV R7, UR7 ;  /* 0x0000000700077c02 */ /* 0x008fe20008000f00 */
[----:B------:R-:W-:Y:S01]  /*5c70*/  IMAD.U32 R6, RZ, RZ, UR6 ;  /* 0x00000006ff067e24 */ /* 0x000fe2000f8e00ff */
[----:B----4-:R-:W-:Y:S01]  /*5c80*/  MOV R11, UR5 ;  /* 0x00000005000b7c02 */ /* 0x010fe20008000f00 */
[----:B------:R-:W-:Y:S02]  /*5c90*/  IMAD.U32 R10, RZ, RZ, UR4 ;  /* 0x00000004ff0a7e24 */ /* 0x000fe4000f8e00ff */
[----:B------:R-:W-:Y:S07]  /*5ca0*/  LEPC R20, `(.L_x_91) ;  /* 0x000000001014794e */ /* 0x000fee0000000000 */
[----:B--2---:R-:W-:Y:S05]  /*5cb0*/  CALL.ABS.NOINC R2 ;  /* 0x0000000002007343 */ /* 0x004fea0003c00000 */
.L_x_91:
[----:B------:R-:W-:Y:S05]  /*5cc0*/  BSYNC.RECONVERGENT B6 ;  /* 0x0000000000067941 */ /* 0x000fea0003800200 */
.L_x_90:
[----:B------:R-:W-:Y:S02]  /*5cd0*/  R2UR UR6, R84 ;  /* 0x00000000540672ca */ /* 0x000fe400000e0000 */
[----:B------:R-:W-:Y:S02]  /*5ce0*/  R2UR UR5, R95 ;  /* 0x000000005f0572ca */ /* 0x000fe400000e0000 */
[----:B------:R-:W-:Y:S02]  /*5cf0*/  R2UR UR4, R94 ;  /* 0x000000005e0472ca */ /* 0x000fe400000e0000 */
[----:B------:R-:W-:Y:S02]  /*5d00*/  ISETP.NE.U32.AND P4, PT, R78, RZ, PT ;  /* 0x000000ff4e00720c */ /* 0x000fe40003f85070 */
[----:B------:R-:W-:Y:S02]  /*5d10*/  ISETP.NE.U32.AND P2, PT, RZ, UR54, PT ;  /* 0x00000036ff007c0c */ /* 0x000fe4000bf45070 */
[----:B------:R-:W-:Y:S02]  /*5d20*/  ISETP.NE.AND.EX P4, PT, R79, RZ, PT, P4 ;  /* 0x000000ff4f00720c */ /* 0x000fe40003f85340 */
[----:B------:R-:W-:Y:S01]  /*5d30*/  ISETP.NE.AND.EX P2, PT, RZ, UR55, PT, P2 ;  /* 0x00000037ff007c0c */ /* 0x000fe2000bf45320 */
[----:B------:R-:W-:Y:S02]  /*5d40*/  UISETP.NE.AND UP2, UPT, UR6, URZ, UPT ;  /* 0x000000ff0600728c */ /* 0x000fe4000bf45270 */
[----:B------:R-:W-:Y:S04]  /*5d50*/  UISETP.NE.U32.AND UP0, UPT, UR5, URZ, UPT ;  /* 0x000000ff0500728c */ /* 0x000fe8000bf05070 */
[----:B------:R-:W-:Y:S01]  /*5d60*/  UISETP.NE.AND.EX UP1, UPT, UR4, URZ, UPT, UP0 ;  /* 0x000000ff0400728c */ /* 0x000fe2000bf25300 */
[----:B------:R-:W-:Y:S01]  /*5d70*/  PLOP3.LUT P1, PT, PT, PT, UP2, 0x80, 0x8 ;  /* 0x000000000008781c */ /* 0x000fe20003f2f028 */
[----:B------:R-:W-:Y:S03]  /*5d80*/  UPLOP3.LUT UP0, UPT, UPT, UPT, UPT, 0x40, 0x4 ;  /* 0x000000000004789c */ /* 0x000fe60003f0e870 */
[----:B------:R-:W-:Y:S06]  /*5d90*/  @UP2 UPLOP3.LUT UP0, UPT, UPT, UPT, UP1, 0x80, 0x8 ;  /* 0x000000000008289c */ /* 0x000fec0003f0f010 */
[----:B------:R-:W-:Y:S01]  /*5da0*/  PLOP3.LUT P0, PT, PT, PT, UP0, 0x80, 0x8 ;  /* 0x000000000008781c */ /* 0x000fe20003f0f008 */
[----:B------:R-:W-:Y:S01]  /*5db0*/  @!UPT UIADD3 URZ, UPT, UPT, URZ, URZ, URZ ;  /* 0x000000fffffff290 */ /* 0x000fe2000fffe0ff */
[----:B------:R-:W-:Y:S11]  /*5dc0*/  BRA.U !UP1, `(.L_x_93) ;  /* 0x0000000109407547 */ /* 0x000ff6000b800000 */
[----:B------:R-:W-:Y:S01]  /*5dd0*/  UISETP.NE.U32.AND UP0, UPT, UR54, URZ, UPT ;  /* 0x000000ff3600728c */ /* 0x000fe2000bf05070 */
[----:B------:R-:W-:Y:S01]  /*5de0*/  R2UR UR6, R95 ;  /* 0x000000005f0672ca */ /* 0x000fe200000e0000 */
[----:B------:R-:W2:Y:S01]  /*5df0*/  LDCU.64 UR8, c[0x0][0x358] ;  /* 0x00006b00ff0877ac */ /* 0x000ea20008000a00 */
[----:B------:R-:W-:Y:S02]  /*5e00*/  HFMA2 R81, -RZ, RZ, 0, 5.9604644775390625e-08 ;  /* 0x00000001ff517431 */ /* 0x000fe400000001ff */
[----:B-1----:R-:W-:Y:S01]  /*5e10*/  IMAD.MOV.U32 R0, RZ, RZ, 0x1 ;  /* 0x00000001ff007424 */ /* 0x002fe200078e00ff */
[----:B------:R-:W-:Y:S06]  /*5e20*/  UISETP.NE.AND.EX UP0, UPT, UR55, URZ, UPT, UP0 ;  /* 0x000000ff3700728c */ /* 0x000fec000bf05300 */
[----:B------:R-:W-:Y:S05]  /*5e30*/  PLOP3.LUT P3, PT, PT, PT, UP0, 0x80, 0x8 ;  /* 0x000000000008781c */ /* 0x000fea0003f6f008 */
[----:B------:R-:W1:Y:S01]  /*5e40*/  @UP0 LDCU.64 UR4, c[0x0][0x888] ;  /* 0x00011100ff0407ac */ /* 0x000e620008000a00 */
[----:B------:R-:W-:Y:S07]  /*5e50*/  @UP0 UIMAD UR6, UR36, UR6, URZ ;  /* 0x00000006240602a4 */ /* 0x000fee000f8e02ff */
[----:B------:R-:W-:Y:S01]  /*5e60*/  @!P3 PRMT R81, R0, 0x7610, R81 ;  /* 0x000076100051b816 */ /* 0x000fe20000000051 */
[----:B-1----:R-:W-:Y:S06]  /*5e70*/  @UP0 UIMAD.WIDE UR4, UR6, 0x4, UR4 ;  /* 0x00000004060408a5 */ /* 0x002fec000f8e0204 */
[----:B------:R-:W-:Y:S02]  /*5e80*/  IMAD.U32 R2, RZ, RZ, UR4 ;  /* 0x00000004ff027e24 */ /* 0x000fe4000f8e00ff */
[----:B------:R-:W-:Y:S03]  /*5e90*/  IMAD.U32 R3, RZ, RZ, UR5 ;  /* 0x00000005ff037e24 */ /* 0x000fe6000f8e00ff */
[----:B------:R-:W1:Y:S02]  /*5ea0*/  @!UP0 LDCU UR4, c[0x0][0x880] ;  /* 0x00011000ff0487ac */ /* 0x000e640008000800 */
[----:B--2--5:R2:W5:Y:S02]  /*5eb0*/  @P3 LDG.E R41, desc[UR8][R2.64] ;  /* 0x0000000802293981 */ /* 0x024564000c1e1900 */
[----:B-12---:R-:W-:Y:S02]  /*5ec0*/  @!P3 MOV R41, UR4 ;  /* 0x000000040029bc02 */ /* 0x006fe40008000f00 */
.L_x_93:
[----:B------:R-:W-:Y:S05]  /*5ed0*/  @!P4 BRA `(.L_x_94) ;  /* 0x000000000024c947 */ /* 0x000fea0003800000 */
[----:B------:R-:W-:Y:S01]  /*5ee0*/  ISETP.NE.U32.AND P3, PT, R76, RZ, PT ;  /* 0x000000ff4c00720c */ /* 0x000fe20003f65070 */
[----:B------:R-:W2:Y:S03]  /*5ef0*/  LDCU.64 UR4, c[0x0][0x358] ;  /* 0x00006b00ff0477ac */ /* 0x000ea60008000a00 */
[----:B------:R-:W-:Y:S11]  /*5f00*/  ISETP.NE.AND.EX P3, PT, R77, RZ, PT, P3 ;  /* 0x000000ff4d00720c */ /* 0x000ff60003f65330 */
[----:B------:R-:W-:Y:S02]  /*5f10*/  @!UPT UIADD3 URZ, UPT, UPT, URZ, URZ, URZ ;  /* 0x000000fffffff290 */ /* 0x000fe4000fffe0ff */
[----:B------:R-:W3:Y:S01]  /*5f20*/  @P3 LDC.64 R2, c[0x0][0x8a8] ;  /* 0x00022a00ff023b82 */ /* 0x000ee20000000a00 */
[----:B-1----:R-:W-:Y:S04]  /*5f30*/  @P3 IMAD R0, R78, UR36, RZ ;  /* 0x000000244e003c24 */ /* 0x002fe8000f8e02ff */
[----:B---3--:R-:W-:Y:S05]  /*5f40*/  @P3 IMAD.WIDE R2, R0, 0x4, R2 ;  /* 0x0000000400023825 */ /* 0x008fea00078e0202 */
[----:B--2--5:R2:W5:Y:S02]  /*5f50*/  @P3 LDG.E R38, desc[UR4][R2.64] ;  /* 0x0000000402263981 */ /* 0x024564000c1e1900 */
[----:B--2---:R-:W3:Y:S02]  /*5f60*/  @!P3 LDC R38, c[0x0][0x8a0] ;  /* 0x00022800ff26bb82 */ /* 0x004ee40000000800 */
.L_x_94:
[----:B-----5:R-:W-:Y:S01]  /*5f70*/  FSETP.NEU.AND P3, PT, R41, RZ, PT ;  /* 0x000000ff2900720b */ /* 0x020fe20003f6d000 */
[----:B------:R-:W-:Y:S01]  /*5f80*/  IMAD.SHL.U32 R47, R80, 0x2, RZ ;  /* 0x00000002502f7824 */ /* 0x000fe200078e00ff */
[----:B------:R-:W-:Y:S01]  /*5f90*/  SEL R4, RZ, 0xffffffff, P2 ;  /* 0xffffffffff047807 */ /* 0x000fe20001000000 */
[----:B------:R-:W-:Y:S01]  /*5fa0*/  BSSY B1, `(.L_x_95) ;  /* 0x0000044000017945 */ /* 0x000fe20003800000 */
[----:B------:R-:W-:Y:S01]  /*5fb0*/  @P1 LOP3.LUT P2, RZ, R81, 0xff, RZ, 0xc0, !PT ;  /* 0x000000ff51ff1812 */ /* 0x000fe2000784c0ff */
[----:B------:R-:W-:Y:S01]  /*5fc0*/  VIADD R98, R47, UR44 ;  /* 0x0000002c2f627c36 */ /* 0x000fe20008000000 */
[----:B------:R-:W-:Y:S01]  /*5fd0*/  @P1 SEL R3, RZ, 0xffffffff, P3 ;  /* 0xffffffffff031807 */ /* 0x000fe20001800000 */
[----:B------:R-:W-:Y:S01]  /*5fe0*/  IMAD.MOV.U32 R60, RZ, RZ, 0x1 ;  /* 0x00000001ff3c7424 */ /* 0x000fe200078e00ff */
[----:B------:R-:W-:Y:S01]  /*5ff0*/  LOP3.LUT R90, R90, 0x1, RZ, 0x3c, !PT ;  /* 0x000000015a5a7812 */ /* 0x000fe200078e3cff */
[----:B------:R-:W-:Y:S01]  /*6000*/  IMAD.MOV.U32 R46, RZ, RZ, RZ ;  /* 0x000000ffff2e7224 */ /* 0x000fe200078e00ff */
[----:B------:R-:W-:Y:S02]  /*6010*/  @P0 SEL R3, R4, R3, !P2 ;  /* 0x0000000304030207 */ /* 0x000fe40005000000 */
[----:B------:R-:W-:Y:S02]  /*6020*/  CS2R R74, SRZ ;  /* 0x00000000004a7805 */ /* 0x000fe4000001ff00 */
[C---:B------:R-:W-:Y:S02]  /*6030*/  LEA R99, R36.reuse, UR44, 0x3 ;  /* 0x0000002c24637c11 */ /* 0x040fe4000f8e18ff */
[----:B------:R-:W-:Y:S02]  /*6040*/  CS2R R72, SRZ ;  /* 0x0000000000487805 */ /* 0x000fe4000001ff00 */
[----:B------:R-:W-:Y:S02]  /*6050*/  @P1 LOP3.LUT R3, R3, 0x1, RZ, 0xc0, !PT ;  /* 0x0000000103031812 */ /* 0x000fe400078ec0ff */
[----:B------:R-:W-:Y:S02]  /*6060*/  CS2R R66, SRZ ;  /* 0x0000000000427805 */ /* 0x000fe4000001ff00 */
[----:B------:R-:W-:Y:S02]  /*6070*/  SHF.L.U32 R2, R89, 0x1f, RZ ;  /* 0x0000001f59027819 */ /* 0x000fe400000006ff */
[----:B------:R-:W-:Y:S02]  /*6080*/  CS2R R64, SRZ ;  /* 0x0000000000407805 */ /* 0x000fe4000001ff00 */
[----:B------:R-:W-:Y:S02]  /*6090*/  ISETP.NE.U32.OR P6, PT, R3, 0x1, !P1 ;  /* 0x000000010300780c */ /* 0x000fe40004fc5470 */
[----:B------:R-:W-:Y:S02]  /*60a0*/  CS2R R58, SRZ ;  /* 0x00000000003a7805 */ /* 0x000fe4000001ff00 */
[----:B------:R-:W-:Y:S02]  /*60b0*/  PLOP3.LUT P2, PT, PT, PT, UP1, 0x80, 0x8 ;  /* 0x000000000008781c */ /* 0x000fe40003f4f018 */
[----:B------:R-:W-:Y:S02]  /*60c0*/  CS2R R56, SRZ ;  /* 0x0000000000387805 */ /* 0x000fe4000001ff00 */
[----:B------:R-:W-:Y:S02]  /*60d0*/  LEA.HI R39, R36, R36, RZ, 0x1 ;  /* 0x0000002424277211 */ /* 0x000fe400078f08ff */
[----:B------:R-:W-:Y:S02]  /*60e0*/  CS2R R50, SRZ ;  /* 0x0000000000327805 */ /* 0x000fe4000001ff00 */
[----:B------:R-:W-:Y:S02]  /*60f0*/  LOP3.LUT P4, R86, R81, 0xff, RZ, 0xc0, !PT ;  /* 0x000000ff51567812 */ /* 0x000fe4000788c0ff */
[----:B------:R-:W-:Y:S02]  /*6100*/  CS2R R48, SRZ ;  /* 0x0000000000307805 */ /* 0x000fe4000001ff00 */
[----:B------:R-:W-:Y:S01]  /*6110*/  SEL R3, RZ, 0xffffffff, P3 ;  /* 0xffffffffff037807 */ /* 0x000fe20001800000 */
[C---:B-1----:R-:W-:Y:S01]  /*6120*/  IMAD.SHL.U32 R0, R39.reuse, 0x80, RZ ;  /* 0x0000008027007824 */ /* 0x042fe200078e00ff */
[----:B------:R-:W-:Y:S01]  /*6130*/  LOP3.LUT R39, R39, 0xffe, RZ, 0xc0, !PT ;  /* 0x00000ffe27277812 */ /* 0x000fe200078ec0ff */
[----:B------:R-:W-:Y:S01]  /*6140*/  VIADD R63, R98, 0x400 ;  /* 0x00000400623f7836 */ /* 0x000fe20000000000 */
[----:B------:R-:W-:Y:S01]  /*6150*/  P2R R96, PR, RZ, 0x40 ;  /* 0x00000040ff607803 */ /* 0x000fe20000000000 */
[----:B------:R-:W-:Y:S01]  /*6160*/  IMAD.IADD R97, R91, 0x1, R98 ;  /* 0x000000015b617824 */ /* 0x000fe200078e0262 */
[----:B------:R-:W-:Y:S01]  /*6170*/  @P6 SHF.L.U32 R5, R90, 0x1f, RZ ;  /* 0x0000001f5a056819 */ /* 0x000fe200000006ff */
[----:B------:R-:W-:Y:S01]  /*6180*/  IMAD.IADD R39, R36, 0x1, -R39 ;  /* 0x0000000124277824 */ /* 0x000fe200078e0a27 */
[----:B------:R-:W-:Y:S02]  /*6190*/  @P2 SEL R3, R4, R3, !P4 ;  /* 0x0000000304032207 */ /* 0x000fe40006000000 */
[----:B------:R-:W1:Y:S01]  /*61a0*/  @P6 SYNCS.PHASECHK.TRANS64.TRYWAIT P1, [UR44+0x20], R5 ;  /* 0x00002005ff0065a7 */ /* 0x000e62000802112c */
[----:B------:R-:W-:Y:S02]  /*61b0*/  LOP3.LUT R0, R0, 0xffffff00, RZ, 0xc0, !PT ;  /* 0xffffff0000007812 */ /* 0x000fe400078ec0ff */
[----:B------:R-:W-:Y:S03]  /*61c0*/  LOP3.LUT R3, R3, 0x1, RZ, 0xc0, !PT ;  /* 0x0000000103037812 */ /* 0x000fe600078ec0ff */
[----:B------:R-:W-:Y:S01]  /*61d0*/  IMAD.IADD R0, R37, 0x1, R0 ;  /* 0x0000000125007824 */ /* 0x000fe200078e0200 */
[----:B------:R-:W-:Y:S03]  /*61e0*/  ISETP.NE.U32.AND P5, PT, R3, 0x1, PT ;  /* 0x000000010300780c */ /* 0x000fe60003fa5070 */
[----:B------:R-:W-:Y:S01]  /*61f0*/  IMAD R39, R39, 0x100000, R0 ;  /* 0x0010000027277824 */ /* 0x000fe200078e0200 */
[----:B------:R-:W-:Y:S01]  /*6200*/  P2R R61, PR, RZ, 0x20 ;  /* 0x00000020ff3d7803 */ /* 0x000fe20000000000 */
[----:B------:R2:W4:Y:S01]  /*6210*/  SYNCS.PHASECHK.TRANS64.TRYWAIT P0, [R99+URZ+0x90], R2 ;  /* 0x00009002630075a7 */ /* 0x00052200080011ff */
[----:B-1----:R-:W-:Y:S01]  /*6220*/  @P6 SEL R60, RZ, 0x1, !P1 ;  /* 0x00000001ff3c6807 */ /* 0x002fe20004800000 */
[----:B--2---:R-:W-:Y:S06]  /*6230*/  @!P6 BRA `(.L_x_96) ;  /* 0x000000000068e947 */ /* 0x004fec0003800000 */
[----:B------:R-:W-:Y:S01]  /*6240*/  @P5 IMAD R0, R92, 0x2, R63 ;  /* 0x000000025c005824 */ /* 0x000fe200078e023f */
[----:B------:R-:W-:Y:S01]  /*6250*/  ISETP.NE.AND P1, PT, R60, RZ, PT ;  /* 0x000000ff3c00720c */ /* 0x000fe20003f25270 */
[----:B------:R-:W-:Y:S01]  /*6260*/  @P5 IMAD R4, R92, 0x2, R98 ;  /* 0x000000025c045824 */ /* 0x000fe200078e0262 */
[----:B------:R-:W-:Y:S01]  /*6270*/  BSSY B0, `(.L_x_97) ;  /* 0x000000e000007945 */ /* 0x000fe20003800000 */
[----:B------:R-:W-:Y:S01]  /*6280*/  IMAD.MOV.U32 R74, RZ, RZ, RZ ;  /* 0x000000ffff4a7224 */ /* 0x000fe200078e00ff */
[----:B------:R-:W-:Y:S01]  /*6290*/  CS2R R66, SRZ ;  /* 0x0000000000427805 */ /* 0x000fe2000001ff00 */
[----:B------:R-:W-:Y:S01]  /*62a0*/  @P5 IMAD.IADD R5, R91, 0x1, R0 ;  /* 0x000000015b055824 */ /* 0x000fe200078e0200 */
[----:B------:R-:W-:Y:S02]  /*62b0*/  CS2R R64, SRZ ;  /* 0x0000000000407805 */ /* 0x000fe4000001ff00 */
[----:B------:R-:W-:Y:S02]  /*62c0*/  CS2R R72, SRZ ;  /* 0x0000000000487805 */ /* 0x000fe4000001ff00 */
[----:B------:R-:W-:Y:S02]  /*62d0*/  CS2R R50, SRZ ;  /* 0x0000000000327805 */ /* 0x000fe4000001ff00 */
[----:B------:R-:W-:Y:S02]  /*62e0*/  CS2R R48, SRZ ;  /* 0x0000000000307805 */ /* 0x000fe4000001ff00 */
[----:B------:R-:W-:Y:S02]  /*62f0*/  CS2R R58, SRZ ;  /* 0x00000000003a7805 */ /* 0x000fe4000001ff00 */
[----:B------:R-:W-:Y:S01]  /*6300*/  CS2R R56, SRZ ;  /* 0x0000000000387805 */ /* 0x000fe2000001ff00 */
[----:B------:R-:W-:Y:S06]  /*6310*/  @P1 BRA `(.L_x_98) ;  /* 0x00000000000c1947 */ /* 0x000fec0003800000 */
[----:B------:R-:W-:Y:S04]  /*6320*/  SHF.L.U32 R3, R90, 0x1f, RZ ;  /* 0x0000001f5a037819 */ /* 0x000fe800000006ff */
[----:B------:R-:W1:Y:S02]  /*6330*/  SYNCS.PHASECHK.TRANS64.TRYWAIT P1, [UR44+0x20], R3 ;  /* 0x00002003ff0075a7 */ /* 0x000e64000802112c */
[----:B-1----:R-:W-:Y:S05]  /*6340*/  @!P1 BRA `(.L_x_99) ;  /* 0x0000003c00649947 */ /* 0x002fea0003800000 */
.L_x_98:
[----:B------:R-:W-:Y:S05]  /*6350*/  BSYNC B0 ;  /* 0x0000000000007941 */ /* 0x000fea0003800000 */
.L_x_97:
[----:B------:R-:W-:Y:S01]  /*6360*/  ISETP.NE.AND P1, PT, R61, RZ, PT ;  /* 0x000000ff3d00720c */ /* 0x000fe20003f25270 */
[----:B------:R-:W-:Y:S11]  /*6370*/  HFMA2 R46, -RZ, RZ, 0, 5.9604644775390625e-08 ;  /* 0x00000001ff2e7431 */ /* 0x000ff600000001ff */
[----:B------:R-:W-:Y:S01]  /*6380*/  @!UPT UIADD3 URZ, UPT, UPT, URZ, URZ, URZ ;  /* 0x000000fffffff290 */ /* 0x000fe2000fffe0ff */
[----:B------:R-:W-:Y:S05]  /*6390*/  @P1 WARPSYNC.ALL ;  /* 0x0000000000001948 */ /* 0x000fea0003800000 */
[----:B------:R2:W1:Y:S04]  /*63a0*/  @P1 LDSM.16.M88.4 R64, [R4+0x400] ;  /* 0x000400000440183b */ /* 0x0004680000000200 */
[----:B------:R2:W1:Y:S04]  /*63b0*/  @P1 LDSM.16.M88.4 R72, [R5] ;  /* 0x000000000548183b */ /* 0x0004680000000200 */
[----:B------:R2:W1:Y:S04]  /*63c0*/  @P1 LDSM.16.M88.4 R48, [R47+UR44+0x400] ;  /* 0x0004002c2f30183b */ /* 0x0004680008000200 */
[----:B------:R2:W1:Y:S02]  /*63d0*/  @P1 LDSM.16.M88.4 R56, [R97+0x400] ;  /* 0x000400006138183b */ /* 0x0004640000000200 */
.L_x_96:
[----:B------:R-:W-:Y:S05]  /*63e0*/  BSYNC B1 ;  /* 0x0000000000017941 */ /* 0x000fea0003800000 */
.L_x_95:
[----:B-1----:R-:W-:Y:S04]  /*63f0*/  SHF.R.U32.HI R3, RZ, 0x15, R39 ;  /* 0x00000015ff037819 */ /* 0x002fe80000011627 */
[----:B------:R-:W-:Y:S01]  /*6400*/  LOP3.LUT P1, RZ, R3, 0x3, R82, 0x48, !PT ;  /* 0x0000000303ff7812 */ /* 0x000fe20007824852 */
[----:B------:R-:W-:Y:S01]  /*6410*/  @!UPT UIADD3 URZ, UPT, UPT, URZ, URZ, URZ ;  /* 0x000000fffffff290 */ /* 0x000fe2000fffe0ff */
[----:B----4-:R-:W-:Y:S11]  /*6420*/  @P0 BRA `(.L_x_100) ;  /* 0x0000000000080947 */ /* 0x010ff60003800000 */
[----:B------:R-:W1:Y:S02]  /*6430*/  SYNCS.PHASECHK.TRANS64.TRYWAIT P0, [R99+URZ+0x90], R2 ;  /* 0x00009002630075a7 */ /* 0x000e6400080011ff */
[----:B-1----:R-:W-:Y:S05]  /*6440*/  @!P0 BRA `(.L_x_101) ;  /* 0x0000003c003c8947 */ /* 0x002fea0003800000 */
.L_x_100:
[----:B------:R-:W-:Y:S05]  /*6450*/  @!P1 BRA `(.L_x_102) ;  /* 0x0000000000409947 */ /* 0x000fea0003800000 */
[----:B------:R-:W2:Y:S01]  /*6460*/  LDCU.64 UR8, c[0x4][0x70] ;  /* 0x01000e00ff0877ac */ /* 0x000ea20008000a00 */
[----:B------:R-:W-:Y:S01]  /*6470*/  MOV R3, 0x0 ;  /* 0x0000000000037802 */ /* 0x000fe20000000f00 */
[----:B------:R-:W-:Y:S02]  /*6480*/  HFMA2 R12, -RZ, RZ, 0, 5.9604644775390625e-08 ;  /* 0x00000001ff0c7431 */ /* 0x000fe400000001ff */
[----:B------:R-:W-:Y:S02]  /*6490*/  IMAD.MOV.U32 R8, RZ, RZ, 0x192 ;  /* 0x00000192ff087424 */ /* 0x000fe400078e00ff */
[----:B------:R-:W-:Y:S01]  /*64a0*/  IMAD.MOV.U32 R13, RZ, RZ, RZ ;  /* 0x000000ffff0d7224 */ /* 0x000fe200078e00ff */
[----:B------:R-:W4:Y:S01]  /*64b0*/  LDCU.64 UR6, c[0x4][0x78] ;  /* 0x01000f00ff0677ac */ /* 0x000f220008000a00 */
[----:B-1----:R-:W1:Y:S01]  /*64c0*/  LDC.64 R2, c[0x4][R3] ;  /* 0x0100000003027b82 */ /* 0x002e620000000a00 */
[----:B------:R-:W5:Y:S01]  /*64d0*/  LDCU.64 UR4, c[0x4][0x10] ;  /* 0x01000200ff0477ac */ /* 0x000f620008000a00 */
[----:B--2---:R-:W-:Y:S01]  /*64e0*/  MOV R5, UR9 ;  /* 0x0000000900057c02 */ /* 0x004fe20008000f00 */
[----:B------:R-:W-:Y:S01]  /*64f0*/  IMAD.U32 R4, RZ, RZ, UR8 ;  /* 0x00000008ff047e24 */ /* 0x000fe2000f8e00ff */
[----:B----4-:R-:W-:Y:S01]  /*6500*/  MOV R7, UR7 ;  /* 0x0000000700077c02 */ /* 0x010fe20008000f00 */
[----:B------:R-:W-:Y:S01]  /*6510*/  IMAD.U32 R6, RZ, RZ, UR6 ;  /* 0x00000006ff067e24 */ /* 0x000fe2000f8e00ff */
[----:B-----5:R-:W-:Y:S01]  /*6520*/  MOV R11, UR5 ;  /* 0x00000005000b7c02 */ /* 0x020fe20008000f00 */
[----:B------:R-:W-:Y:S02]  /*6530*/  IMAD.U32 R10, RZ, RZ, UR4 ;  /* 0x00000004ff0a7e24 */ /* 0x000fe4000f8e00ff */
[----:B------:R-:W-:Y:S07]  /*6540*/  LEPC R20, `(.L_x_102) ;  /* 0x000000001014794e */ /* 0x000fee0000000000 */
[----:B-1-3--:R-:W-:Y:S05]  /*6550*/  CALL.ABS.NOINC R2 ;  /* 0x0000000002007343 */ /* 0x00afea0003c00000 */
.L_x_102:
[C---:B------:R-:W-:Y:S01]  /*6560*/  SHF.L.U32 R40, R48.reuse, 0x10, RZ ;  /* 0x0000001030287819 */ /* 0x040fe200000006ff */
[----:B------:R-:W-:Y:S05]  /*6570*/  WARPSYNC.ALL ;  /* 0x0000000000007948 */ /* 0x000fea0003800000 */
[----:B------:R-:W-:Y:S01]  /*6580*/  R2UR UR4, R39 ;  /* 0x00000000270472ca */ /* 0x000fe200000e0000 */
[----:B------:R-:W-:Y:S01]  /*6590*/  BSSY.RECONVERGENT B0, `(.L_x_103) ;  /* 0x000008b000007945 */ /* 0x000fe20003800200 */
[----:B------:R-:W-:Y:S02]  /*65a0*/  LOP3.LUT R43, R48, 0xffff0000, RZ, 0xc0, !PT ;  /* 0xffff0000302b7812 */ /* 0x000fe400078ec0ff */
[----:B------:R-:W-:Y:S02]  /*65b0*/  SHF.L.U32 R42, R49, 0x10, RZ ;  /* 0x00000010312a7819 */ /* 0x000fe400000006ff */
[----:B------:R-:W-:Y:S02]  /*65c0*/  SHF.L.U32 R45, R51, 0x10, RZ ;  /* 0x00000010332d7819 */ /* 0x000fe400000006ff */
[----:B------:R-:W-:Y:S02]  /*65d0*/  SHF.L.U32 R62, R92, 0x1, RZ ;  /* 0x000000015c3e7819 */ /* 0x000fe400000006ff */
[----:B------:R-:W-:Y:S02]  /*65e0*/  ISETP.NE.AND P0, PT, R93, RZ, PT ;  /* 0x000000ff5d00720c */ /* 0x000fe40003f05270 */
[----:B------:R-:W-:Y:S01]  /*65f0*/  IADD3 R100, PT, PT, R63, R62, RZ ;  /* 0x0000003e3f647210 */ /* 0x000fe20007ffe0ff */
[----:B--2---:R-:W3:Y:S03]  /*6600*/  LDTM.16dp256bit.x8 R4, tmem[UR4] ;  /* 0x00000004000479ee */ /* 0x004ee600081a0000 */
[----:B------:R-:W-:Y:S01]  /*6610*/  IADD3 R101, PT, PT, R91, R100, RZ ;  /* 0x000000645b657210 */ /* 0x000fe20007ffe0ff */
[C---:B---3--:R-:W-:Y:S01]  /*6620*/  FMUL R0, R38.reuse, R4 ;  /* 0x0000000426007220 */ /* 0x048fe20000400000 */
[C---:B-1----:R-:W-:Y:S01]  /*6630*/  FMUL R2, R38.reuse, R5 ;  /* 0x0000000526027220 */ /* 0x042fe20000400000 */
[C---:B------:R-:W-:Y:S01]  /*6640*/  FMUL R3, R38.reuse, R6 ;  /* 0x0000000626037220 */ /* 0x040fe20000400000 */
[----:B------:R-:W-:Y:S01]  /*6650*/  FMUL R7, R38, R7 ;  /* 0x0000000726077220 */ /* 0x000fe20000400000 */
[----:B------:R-:W-:Y:S01]  /*6660*/  FFMA R0, R41, R40, R0 ;  /* 0x0000002829007223 */ /* 0x000fe20000000000 */
[----:B------:R-:W-:Y:S01]  /*6670*/  LOP3.LUT R40, R49, 0xffff0000, RZ, 0xc0, !PT ;  /* 0xffff000031287812 */ /* 0x000fe200078ec0ff */
[C---:B------:R-:W-:Y:S01]  /*6680*/  FFMA R2, R41.reuse, R43, R2 ;  /* 0x0000002b29027223 */ /* 0x040fe20000000002 */
[C---:B------:R-:W-:Y:S01]  /*6690*/  SHF.L.U32 R43, R50.reuse, 0x10, RZ ;  /* 0x00000010322b7819 */ /* 0x040fe200000006ff */
[C---:B------:R-:W-:Y:S01]  /*66a0*/  FFMA R3, R41.reuse, R42, R3 ;  /* 0x0000002a29037223 */ /* 0x040fe20000000003 */
[----:B------:R-:W-:Y:S01]  /*66b0*/  LOP3.LUT R42, R50, 0xffff0000, RZ, 0xc0, !PT ;  /* 0xffff0000322a7812 */ /* 0x000fe200078ec0ff */
[----:B------:R-:W-:Y:S01]  /*66c0*/  FMUL R4, R38, R8 ;  /* 0x0000000826047220 */ /* 0x000fe20000400000 */
[----:B------:R-:W-:Y:S01]  /*66d0*/  F2FP.BF16.F32.PACK_AB R52, R2, R0 ;  /* 0x000000000234723e */ /* 0x000fe200000010ff */
[----:B------:R-:W-:Y:S01]  /*66e0*/  FFMA R7, R41, R40, R7 ;  /* 0x0000002829077223 */ /* 0x000fe20000000007 */
[----:B------:R-:W-:Y:S01]  /*66f0*/  LOP3.LUT R40, R51, 0xffff0000, RZ, 0xc0, !PT ;  /* 0xffff000033287812 */ /* 0x000fe200078ec0ff */
[C---:B------:R-:W-:Y:S01]  /*6700*/  FMUL R5, R38.reuse, R9 ;  /* 0x0000000926057220 */ /* 0x040fe20000400000 */
[C---:B------:R-:W-:Y:S01]  /*6710*/  FMUL R6, R38.reuse, R10 ;  /* 0x0000000a26067220 */ /* 0x040fe20000400000 */
[----:B------:R-:W-:Y:S01]  /*6720*/  FMUL R11, R38, R11 ;  /* 0x0000000b260b7220 */ /* 0x000fe20000400000 */
[----:B------:R-:W-:Y:S01]  /*6730*/  F2FP.BF16.F32.PACK_AB R53, R7, R3 ;  /* 0x000000030735723e */ /* 0x000fe200000010ff */
[C---:B------:R-:W-:Y:S01]  /*6740*/  FFMA R4, R41.reuse, R43, R4 ;  /* 0x0000002b29047223 */ /* 0x040fe20000000004 */
[C---:B------:R-:W-:Y:S01]  /*6750*/  SHF.L.U32 R43, R56.reuse, 0x10, RZ ;  /* 0x00000010382b7819 */ /* 0x040fe200000006ff */
[----:B------:R-:W-:Y:S01]  /*6760*/  FFMA R5, R41, R42, R5 ;  /* 0x0000002a29057223 */ /* 0x000fe20000000005 */
[----:B------:R-:W-:Y:S01]  /*6770*/  LOP3.LUT R42, R57, 0xffff0000, RZ, 0xc0, !PT ;  /* 0xffff0000392a7812 */ /* 0x000fe200078ec0ff */
[----:B------:R-:W-:Y:S01]  /*6780*/  FFMA R6, R41, R45, R6 ;  /* 0x0000002d29067223 */ /* 0x000fe20000000006 */
[----:B------:R-:W-:Y:S01]  /*6790*/  SHF.L.U32 R45, R57, 0x10, RZ ;  /* 0x00000010392d7819 */ /* 0x000fe200000006ff */
[----:B------:R-:W-:Y:S01]  /*67a0*/  FFMA R11, R41, R40, R11 ;  /* 0x00000028290b7223 */ /* 0x000fe2000000000b */
[----:B------:R-:W-:Y:S01]  /*67b0*/  LOP3.LUT R40, R56, 0xffff0000, RZ, 0xc0, !PT ;  /* 0xffff000038287812 */ /* 0x000fe200078ec0ff */
[C---:B------:R-:W-:Y:S01]  /*67c0*/  FMUL R8, R38.reuse, R12 ;  /* 0x0000000c26087220 */ /* 0x040fe20000400000 */
[----:B------:R-:W-:Y:S01]  /*67d0*/  F2FP.BF16.F32.PACK_AB R54, R5, R4 ;  /* 0x000000040536723e */ /* 0x000fe200000010ff */
[C---:B------:R-:W-:Y:S01]  /*67e0*/  FMUL R9, R38.reuse, R13 ;  /* 0x0000000d26097220 */ /* 0x040fe20000400000 */
[----:B------:R-:W-:Y:S01]  /*67f0*/  F2FP.BF16.F32.PACK_AB R55, R11, R6 ;  /* 0x000000060b37723e */ /* 0x000fe200000010ff */
[C---:B------:R-:W-:Y:S01]  /*6800*/  FMUL R10, R38.reuse, R14 ;  /* 0x0000000e260a7220 */ /* 0x040fe20000400000 */
[----:B------:R-:W-:Y:S01]  /*6810*/  FMUL R15, R38, R15 ;  /* 0x0000000f260f7220 */ /* 0x000fe20000400000 */
[----:B------:R-:W-:Y:S01]  /*6820*/  FFMA R8, R41, R43, R8 ;  /* 0x0000002b29087223 */ /* 0x000fe20000000008 */
[----:B------:R-:W-:Y:S01]  /*6830*/  SHF.L.U32 R43, R59, 0x10, RZ ;  /* 0x000000103b2b7819 */ /* 0x000fe200000006ff */
[C---:B------:R-:W-:Y:S01]  /*6840*/  FFMA R9, R41.reuse, R40, R9 ;  /* 0x0000002829097223 */ /* 0x040fe20000000009 */
[C---:B------:R-:W-:Y:S01]  /*6850*/  SHF.L.U32 R40, R58.reuse, 0x10, RZ ;  /* 0x000000103a287819 */ /* 0x040fe200000006ff */
        /* <DEDUP_REMOVED lines=8> */
[----:B------:R-:W-:Y:S01]  /*68e0*/  FMUL R14, R38, R18 ;  /* 0x00000012260e7220 */ /* 0x000fe20000400000 */
[----:B------:R-:W-:Y:S01]  /*68f0*/  FFMA R12, R41, R40, R12 ;  /* 0x00000028290c7223 */ /* 0x000fe2000000000c */
[----:B------:R-:W-:Y:S01]  /*6900*/  LOP3.LUT R40, R59, 0xffff0000, RZ, 0xc0, !PT ;  /* 0xffff00003b287812 */ /* 0x000fe200078ec0ff */
[C---:B------:R-:W-:Y:S01]  /*6910*/  FFMA R13, R41.reuse, R42, R13 ;  /* 0x0000002a290d7223 */ /* 0x040fe2000000000d */
[----:B------:R-:W-:Y:S01]  /*6920*/  LOP3.LUT R42, R64, 0xffff0000, RZ, 0xc0, !PT ;  /* 0xffff0000402a7812 */ /* 0x000fe200078ec0ff */
[----:B------:R-:W-:Y:S01]  /*6930*/  FMUL R19, R38, R19 ;  /* 0x0000001326137220 */ /* 0x000fe20000400000 */
[----:B------:R-:W-:Y:S01]  /*6940*/  FFMA R14, R41, R43, R14 ;  /* 0x0000002b290e7223 */ /* 0x000fe2000000000e */
[----:B------:R-:W-:Y:S01]  /*6950*/  SHF.L.U32 R43, R64, 0x10, RZ ;  /* 0x00000010402b7819 */ /* 0x000fe200000006ff */
[C---:B------:R-:W-:Y:S01]  /*6960*/  FMUL R16, R38.reuse, R20 ;  /* 0x0000001426107220 */ /* 0x040fe20000400000 */
        /* <DEDUP_REMOVED lines=19> */
[----:B------:R1:W-:Y:S01]  /*6aa0*/  STSM.16.M88.4 [R98+0x400], R52 ;  /* 0x0004003462007844 */ /* 0x0003e20000000200 */
[C---:B------:R-:W-:Y:S01]  /*6ab0*/  FMUL R22, R38.reuse, R26 ;  /* 0x0000001a26167220 */ /* 0x040fe20000400000 */
[----:B------:R-:W-:Y:S01]  /*6ac0*/  FMUL R27, R38, R27 ;  /* 0x0000001b261b7220 */ /* 0x000fe20000400000 */
[----:B------:R-:W-:Y:S01]  /*6ad0*/  FFMA R20, R41, R43, R20 ;  /* 0x0000002b29147223 */ /* 0x000fe20000000014 */
[----:B------:R-:W-:Y:S01]  /*6ae0*/  SHF.L.U32 R43, R73, 0x10, RZ ;  /* 0x00000010492b7819 */ /* 0x000fe200000006ff */
[C---:B------:R-:W-:Y:S01]  /*6af0*/  FFMA R21, R41.reuse, R40, R21 ;  /* 0x0000002829157223 */ /* 0x040fe20000000015 */
[C---:B------:R-:W-:Y:S02]  /*6b00*/  SHF.L.U32 R40, R72.reuse, 0x10, RZ ;  /* 0x0000001048287819 */ /* 0x040fe400000006ff */
[----:B------:R1:W-:Y:S01]  /*6b10*/  STSM.16.M88.4 [R97+0x400], R68 ;  /* 0x0004004461007844 */ /* 0x0003e20000000200 */
[----:B------:R-:W-:Y:S01]  /*6b20*/  FFMA R22, R41, R45, R22 ;  /* 0x0000002d29167223 */ /* 0x000fe20000000016 */
[----:B------:R-:W-:Y:S01]  /*6b30*/  SHF.L.U32 R45, R75, 0x10, RZ ;  /* 0x000000104b2d7819 */ /* 0x000fe200000006ff */
[C---:B------:R-:W-:Y:S01]  /*6b40*/  FFMA R27, R41.reuse, R42, R27 ;  /* 0x0000002a291b7223 */ /* 0x040fe2000000001b */
[----:B------:R-:W-:Y:S01]  /*6b50*/  LOP3.LUT R42, R72, 0xffff0000, RZ, 0xc0, !PT ;  /* 0xffff0000482a7812 */ /* 0x000fe200078ec0ff */
[C---:B------:R-:W-:Y:S01]  /*6b60*/  FMUL R24, R38.reuse, R28 ;  /* 0x0000001c26187220 */ /* 0x040fe20000400000 */
[C---:B------:R-:W-:Y:S01]  /*6b70*/  FMUL R25, R38.reuse, R29 ;  /* 0x0000001d26197220 */ /* 0x040fe20000400000 */
[C---:B------:R-:W-:Y:S01]  /*6b80*/  FMUL R26, R38.reuse, R30 ;  /* 0x0000001e261a7220 */ /* 0x040fe20000400000 */
[----:B------:R-:W-:Y:S01]  /*6b90*/  FMUL R31, R38, R31 ;  /* 0x0000001f261f7220 */ /* 0x000fe20000400000 */
[----:B------:R-:W-:Y:S01]  /*6ba0*/  FFMA R24, R41, R40, R24 ;  /* 0x0000002829187223 */ /* 0x000fe20000000018 */
[----:B------:R-:W-:Y:S01]  /*6bb0*/  LOP3.LUT R40, R73, 0xffff0000, RZ, 0xc0, !PT ;  /* 0xffff000049287812 */ /* 0x000fe200078ec0ff */
[C---:B------:R-:W-:Y:S01]  /*6bc0*/  FFMA R25, R41.reuse, R42, R25 ;  /* 0x0000002a29197223 */ /* 0x040fe20000000019 */
[C---:B------:R-:W-:Y:S01]  /*6bd0*/  FFMA R26, R41.reuse, R43, R26 ;  /* 0x0000002b291a7223 */ /* 0x040fe2000000001a */
[----:B------:R-:W-:Y:S01]  /*6be0*/  SHF.L.U32 R43, R74, 0x10, RZ ;  /* 0x000000104a2b7819 */ /* 0x000fe200000006ff */
[----:B------:R-:W-:Y:S01]  /*6bf0*/  FMUL R28, R38, R32 ;  /* 0x00000020261c7220 */ /* 0x000fe20000400000 */
[----:B------:R-:W-:Y:S01]  /*6c00*/  LOP3.LUT R42, R74, 0xffff0000, RZ, 0xc0, !PT ;  /* 0xffff00004a2a7812 */ /* 0x000fe200078ec0ff */
[----:B------:R-:W-:Y:S01]  /*6c10*/  FFMA R31, R41, R40, R31 ;  /* 0x00000028291f7223 */ /* 0x000fe2000000001f */
[C---:B------:R-:W-:Y:S01]  /*6c20*/  FMUL R29, R38.reuse, R33 ;  /* 0x00000021261d7220 */ /* 0x040fe20000400000 */
[C---:B------:R-:W-:Y:S01]  /*6c30*/  FMUL R30, R38.reuse, R34 ;  /* 0x00000022261e7220 */ /* 0x040fe20000400000 */
[----:B------:R-:W-:Y:S01]  /*6c40*/  LOP3.LUT R40, R75, 0xffff0000, RZ, 0xc0, !PT ;  /* 0xffff00004b287812 */ /* 0x000fe200078ec0ff */
[----:B------:R-:W-:Y:S01]  /*6c50*/  FMUL R35, R38, R35 ;  /* 0x0000002326237220 */ /* 0x000fe20000400000 */
[C---:B------:R-:W-:Y:S01]  /*6c60*/  FFMA R28, R41.reuse, R43, R28 ;  /* 0x0000002b291c7223 */ /* 0x040fe2000000001c */
[C---:B------:R-:W-:Y:S01]  /*6c70*/  FFMA R29, R41.reuse, R42, R29 ;  /* 0x0000002a291d7223 */ /* 0x040fe2000000001d */
[C---:B------:R-:W-:Y:S01]  /*6c80*/  FFMA R30, R41.reuse, R45, R30 ;  /* 0x0000002d291e7223 */ /* 0x040fe2000000001e */
[----:B------:R-:W-:Y:S01]  /*6c90*/  FFMA R35, R41, R40, R35 ;  /* 0x0000002829237223 */ /* 0x000fe20000000023 */
[----:B------:R-:W-:Y:S02]  /*6ca0*/  F2FP.BF16.F32.PACK_AB R106, R21, R20 ;  /* 0x00000014156a723e */ /* 0x000fe400000010ff */
[----:B------:R-:W-:Y:S02]  /*6cb0*/  F2FP.BF16.F32.PACK_AB R107, R27, R22 ;  /* 0x000000161b6b723e */ /* 0x000fe400000010ff */
[----:B------:R-:W-:Y:S02]  /*6cc0*/  F2FP.BF16.F32.PACK_AB R108, R25, R24 ;  /* 0x00000018196c723e */ /* 0x000fe400000010ff */
[----:B------:R-:W-:Y:S01]  /*6cd0*/  F2FP.BF16.F32.PACK_AB R109, R31, R26 ;  /* 0x0000001a1f6d723e */ /* 0x000fe200000010ff */
[----:B------:R1:W-:Y:S01]  /*6ce0*/  STSM.16.M88.4 [R100], R104 ;  /* 0x0000006864007844 */ /* 0x0003e20000000200 */
[----:B------:R-:W-:Y:S02]  /*6cf0*/  F2FP.BF16.F32.PACK_AB R110, R29, R28 ;  /* 0x0000001c1d6e723e */ /* 0x000fe400000010ff */
[----:B------:R-:W-:Y:S05]  /*6d00*/  F2FP.BF16.F32.PACK_AB R111, R35, R30 ;  /* 0x0000001e236f723e */ /* 0x000fea00000010ff */
[----:B------:R1:W-:Y:S01]  /*6d10*/  STSM.16.M88.4 [R101], R108 ;  /* 0x0000006c65007844 */ /* 0x0003e20000000200 */
[----:B------:R-:W-:Y:S01]  /*6d20*/  @!PT LDS RZ, [RZ] ;  /* 0x00000000fffff984 */ /* 0x000fe20000000800 */
[----:B------:R-:W-:Y:S01]  /*6d30*/  @!PT LDS RZ, [RZ] ;  /* 0x00000000fffff984 */ /* 0x000fe20000000800 */
[----:B------:R-:W-:Y:S01]  /*6d40*/  @!PT LDS RZ, [RZ] ;  /* 0x00000000fffff984 */ /* 0x000fe20000000800 */
[----:B------:R-:W-:Y:S01]  /*6d50*/  @!PT LDS RZ, [RZ] ;  /* 0x00000000fffff984 */ /* 0x000fe20000000800 */
[----:B------:R2:W-:Y:S07]  /*6d60*/  MEMBAR.ALL.CTA ;  /* 0x0000000000007992 */ /* 0x0005ee0000008000 */
[----:B--2---:R-:W2:Y:S02]  /*6d70*/  FENCE.VIEW.ASYNC.S ;  /* 0x00000000000073c6 */ /* 0x004ea40000000000 */
[----:B--2---:R-:W-:Y:S06]  /*6d80*/  BAR.SYNC.DEFER_BLOCKING 0x1, 0x80 ;  /* 0x0042000000007b1d */ /* 0x004fec0000010000 */
[----:B------:R-:W-:Y:S05]  /*6d90*/  @P0 BRA `(.L_x_104) ;  /* 0x0000000000280947 */ /* 0x000fea0003800000 */
[----:B------:R-:W2:Y:S01]  /*6da0*/  LDCU.64 UR6, c[0x0][0x348] ;  /* 0x00006900ff0677ac */ /* 0x000ea20008000a00 */
[----:B------:R-:W-:Y:S01]  /*6db0*/  UIADD3 UR4, UPT, UPT, UR44, 0x400, URZ ;  /* 0x000004002c047890 */ /* 0x000fe2000fffe0ff */
[----:B------:R-:W-:Y:S05]  /*6dc0*/  UMOV UR51, UR36 ;  /* 0x0000002400337c82 */ /* 0x000fea0008000000 */
[----:B------:R-:W-:Y:S04]  /*6dd0*/  MOV R85, UR4 ;  /* 0x0000000400557c02 */ /* 0x000fe80008000f00 */
[----:B------:R-:W-:Y:S01]  /*6de0*/  R2UR UR48, R85 ;  /* 0x00000000553072ca */ /* 0x000fe200000e0000 */
[----:B--2---:R-:W-:Y:S04]  /*6df0*/  UIADD3 UR4, UP0, UPT, UR6, 0x680, URZ ;  /* 0x0000068006047890 */ /* 0x004fe8000ff1e0ff */
[----:B------:R-:W-:Y:S09]  /*6e00*/  UIADD3.X UR5, UPT, UPT, URZ, UR7, URZ, UP0, !UPT ;  /* 0x00000007ff057290 */ /* 0x000ff200087fe4ff */
[----:B------:R2:W-:Y:S01]  /*6e10*/  UTMASTG.3D [UR48], [UR4] ;  /* 0x00000030040073b5 */ /* 0x0005e20008010000 */
[----:B------:R0:W-:Y:S01]  /*6e20*/  UTMACMDFLUSH ;  /* 0x00000000000079b7 */ /* 0x0001e20000000000 */
[----:B--2---:R-:W-:Y:S04]  /*6e30*/  DEPBAR.LE SB0, 0x1 ;  /* 0x000080400000791a */ /* 0x004fe80000000000 */
.L_x_104:
[----:B------:R-:W-:Y:S05]  /*6e40*/  BSYNC.RECONVERGENT B0 ;  /* 0x0000000000007941 */ /* 0x000fea0003800200 */
.L_x_103:
[----:B------:R-:W-:Y:S01]  /*6e50*/  BAR.SYNC.DEFER_BLOCKING 0x1, 0x80 ;  /* 0x0042000000007b1d */ /* 0x000fe20000010000 */
[----:B------:R-:W-:Y:S01]  /*6e60*/  ISETP.NE.AND P1, PT, R96, RZ, PT ;  /* 0x000000ff6000720c */ /* 0x000fe20003f25270 */
[----:B------:R-:W-:Y:S01]  /*6e70*/  UISETP.NE.AND UP0, UPT, UR52, URZ, UPT ;  /* 0x000000ff3400728c */ /* 0x000fe2000bf05270 */
[----:B------:R-:W-:Y:S11]  /*6e80*/  LEA R3, R46, UR44, 0x3 ;  /* 0x0000002c2e037c11 */ /* 0x000ff6000f8e18ff */
[----:B------:R-:W-:Y:S01]  /*6e90*/  @P1 SHF.L.U32 R2, R90, 0x1f, RZ ;  /* 0x0000001f5a021819 */ /* 0x000fe200000006ff */
[----:B------:R-:W-:Y:S06]  /*6ea0*/  BRA.U !UP0, `(.L_x_105) ;  /* 0x0000000108247547 */ /* 0x000fec000b800000 */
[----:B------:R-:W-:Y:S01]  /*6eb0*/  IMAD.U32 R5, RZ, RZ, UR46 ;  /* 0x0000002eff057e24 */ /* 0x000fe2000f8e00ff */
[----:B------:R-:W-:Y:S01]  /*6ec0*/  MOV R0, UR47 ;  /* 0x0000002f00007c02 */ /* 0x000fe20008000f00 */
[----:B------:R-:W-:Y:S03]  /*6ed0*/  UIADD3 UR4, UPT, UPT, UR46, 0x1, URZ ;  /* 0x000000012e047890 */ /* 0x000fe6000fffe0ff */
[----:B------:R-:W-:Y:S01]  /*6ee0*/  @P1 LEA R5, R5, UR44, 0x3 ;  /* 0x0000002c05051c11 */ /* 0x000fe2000f8e18ff */
[----:B------:R-:W-:Y:S04]  /*6ef0*/  UISETP.NE.AND UP0, UPT, UR4, 0x4, UPT ;  /* 0x000000040400788c */ /* 0x000fe8000bf05270 */
[----:B------:R-:W-:Y:S01]  /*6f00*/  @P1 VIADD R5, R5, 0x40 ;  /* 0x0000004005051836 */ /* 0x000fe20000000000 */
[----:B------:R-:W-:Y:S04]  /*6f10*/  USEL UR46, UR4, URZ, UP0 ;  /* 0x000000ff042e7287 */ /* 0x000fe80008000000 */
[----:B------:R-:W-:Y:S04]  /*6f20*/  @P1 PRMT R0, R0, 0x654, R5 ;  /* 0x0000065400001816 */ /* 0x000fe80000000005 */
[----:B------:R2:W-:Y:S04]  /*6f30*/  @P1 SYNCS.ARRIVE.TRANS64.RED.A1T0 RZ, [R0+URZ], RZ ;  /* 0x000000ff00ff19a7 */ /* 0x0005e800081004ff */
.L_x_105:
[----:B------:R-:W3:Y:S01]  /*6f40*/  @P1 SYNCS.PHASECHK.TRANS64.TRYWAIT P0, [R3+URZ+0x20], R2 ;  /* 0x00002002030015a7 */ /* 0x000ee200080011ff */
[----:B------:R-:W-:Y:S01]  /*6f50*/  BSSY B1, `(.L_x_106) ;  /* 0x0000017000017945 */ /* 0x000fe20003800000 */
[----:B---3--:R-:W-:Y:S03]  /*6f60*/  @P1 SEL R60, RZ, 0x1, !P0 ;  /* 0x00000001ff3c1807 */ /* 0x008fe60004000000 */
[----:B------:R-:W-:Y:S05]  /*6f70*/  @!P1 BRA `(.L_x_107) ;  /* 0x0000000000509947 */ /* 0x000fea0003800000 */
[----:B------:R-:W-:Y:S01]  /*6f80*/  ISETP.NE.AND P1, PT, R61, RZ, PT ;  /* 0x000000ff3d00720c */ /* 0x000fe20003f25270 */
[----:B------:R-:W-:Y:S01]  /*6f90*/  BSSY B0, `(.L_x_108) ;  /* 0x000000a000007945 */ /* 0x000fe20003800000 */
[----:B------:R-:W-:Y:S11]  /*6fa0*/  ISETP.NE.AND P0, PT, R60, RZ, PT ;  /* 0x000000ff3c00720c */ /* 0x000ff60003f05270 */
[----:B------:R-:W-:Y:S04]  /*6fb0*/  @P1 IMAD R5, R46, 0x2000, R47 ;  /* 0x000020002e051824 */ /* 0x000fe800078e022f */
[----:B------:R-:W-:Y:S05]  /*6fc0*/  @P1 VIADD R4, R5, UR44 ;  /* 0x0000002c05041c36 */ /* 0x000fea0008000000 */
[----:B------:R-:W-:Y:S01]  /*6fd0*/  @P1 IADD3 R2, PT, PT, R62, R4, RZ ;  /* 0x000000043e021210 */ /* 0x000fe20007ffe0ff */
[----:B------:R-:W-:Y:S01]  /*6fe0*/  @P1 IMAD.IADD R4, R91, 0x1, R4 ;  /* 0x000000015b041824 */ /* 0x000fe200078e0204 */
[----:B------:R-:W-:Y:S06]  /*6ff0*/  @P0 BRA `(.L_x_109) ;  /* 0x00000000000c0947 */ /* 0x000fec0003800000 */
[----:B--2---:R-:W-:Y:S04]  /*7000*/  SHF.L.U32 R0, R90, 0x1f, RZ ;  /* 0x0000001f5a007819 */ /* 0x004fe800000006ff */
[----:B------:R-:W2:Y:S02]  /*7010*/  SYNCS.PHASECHK.TRANS64.TRYWAIT P0, [R3+URZ+0x20], R0 ;  /* 0x00002000030075a7 */ /* 0x000ea400080011ff */
[----:B--2---:R-:W-:Y:S05]  /*7020*/  @!P0 BRA `(.L_x_110) ;  /* 0x0000003000588947 */ /* 0x004fea0003800000 */
.L_x_109:
[----:B------:R-:W-:Y:S05]  /*7030*/  BSYNC B0 ;  /* 0x0000000000007941 */ /* 0x000fea0003800000 */
.L_x_108:
[----:B------:R-:W-:Y:S02]  /*7040*/  ISETP.NE.AND P0, PT, R61, RZ, PT ;  /* 0x000000ff3d00720c */ /* 0x000fe40003f05270 */
[----:B------:R-:W-:Y:S11]  /*7050*/  IADD3 R46, PT, PT, R46, 0x1, RZ ;  /* 0x000000012e2e7810 */ /* 0x000ff60007ffe0ff */
[----:B--2---:R-:W-:Y:S01]  /*7060*/  @P0 IMAD.IADD R0, R91, 0x1, R2 ;  /* 0x000000015b000824 */ /* 0x004fe200078e0202 */
[----:B------:R-:W-:Y:S05]  /*7070*/  @P0 WARPSYNC.ALL ;  /* 0x0000000000000948 */ /* 0x000fea0003800000 */
[----:B------:R3:W4:Y:S04]  /*7080*/  @P0 LDSM.16.M88.4 R48, [R5+UR44+0x400] ;  /* 0x0004002c0530083b */ /* 0x0007280008000200 */
[----:B------:R3:W2:Y:S04]  /*7090*/  @P0 LDSM.16.M88.4 R56, [R4+0x400] ;  /* 0x000400000438083b */ /* 0x0006a80000000200 */
[----:B------:R3:W1:Y:S04]  /*70a0*/  @P0 LDSM.16.M88.4 R64, [R2+0x400] ;  /* 0x000400000240083b */ /* 0x0006680000000200 */
[----:B------:R3:W1:Y:S02]  /*70b0*/  @P0 LDSM.16.M88.4 R72, [R0+0x400] ;  /* 0x000400000048083b */ /* 0x0006640000000200 */
.L_x_107:
[----:B------:R-:W-:Y:S05]  /*70c0*/  BSYNC B1 ;  /* 0x0000000000017941 */ /* 0x000fea0003800000 */
.L_x_106:
[----:B------:R-:W-:Y:S05]  /*70d0*/  VIADD R3, R39, 0x40 ;  /* 0x0000004027037836 */ /* 0x000fea0000000000 */
[----:B------:R-:W-:Y:S04]  /*70e0*/  SHF.R.U32.HI R3, RZ, 0x15, R3 ;  /* 0x00000015ff037819 */ /* 0x000fe80000011603 */
[----:B------:R-:W-:Y:S11]  /*70f0*/  LOP3.LUT P0, RZ, R3, 0x3, R82, 0x48, !PT ;  /* 0x0000000303ff7812 */ /* 0x000ff60007804852 */
[----:B------:R-:W-:Y:S02]  /*7100*/  @!UPT UIADD3 URZ, UPT, UPT, URZ, URZ, URZ ;  /* 0x000000fffffff290 */ /* 0x000fe4000fffe0ff */
[----:B------:R-:W-:Y:S05]  /*7110*/  @!P0 BRA `(.L_x_111) ;  /* 0x0000000000408947 */ /* 0x000fea0003800000 */
[----:B------:R-:W5:Y:S01]  /*7120*/  LDCU.64 UR8, c[0x4][0x70] ;  /* 0x01000e00ff0877ac */ /* 0x000f620008000a00 */
[----:B------:R-:W-:Y:S01]  /*7130*/  MOV R3, 0x0 ;  /* 0x0000000000037802 */ /* 0x000fe20000000f00 */
[----:B------:R-:W-:Y:S02]  /*7140*/  HFMA2 R12, -RZ, RZ, 0, 5.9604644775390625e-08 ;  /* 0x00000001ff0c7431 */ /* 0x000fe400000001ff */
[----:B------:R-:W-:Y:S02]  /*7150*/  IMAD.MOV.U32 R8, RZ, RZ, 0x192 ;  /* 0x00000192ff087424 */ /* 0x000fe400078e00ff */
[----:B------:R-:W-:Y:S01]  /*7160*/  IMAD.MOV.U32 R13, RZ, RZ, RZ ;  /* 0x000000ffff0d7224 */ /* 0x000fe200078e00ff */
[----:B------:R-:W2:Y:S01]  /*7170*/  LDCU.64 UR6, c[0x4][0x78] ;  /* 0x01000f00ff0677ac */ /* 0x000ea20008000a00 */
[----:B---3--:R-:W3:Y:S01]  /*7180*/  LDC.64 R2, c[0x4][R3] ;  /* 0x0100000003027b82 */ /* 0x008ee20000000a00 */
[----:B------:R-:W4:Y:S01]  /*7190*/  LDCU.64 UR4, c[0x4][0x10] ;  /* 0x01000200ff0477ac */ /* 0x000f220008000a00 */
[----:B-----5:R-:W-:Y:S01]  /*71a0*/  MOV R5, UR9 ;  /* 0x0000000900057c02 */ /* 0x020fe20008000f00 */
[----:B------:R-:W-:Y:S01]  /*71b0*/  IMAD.U32 R4, RZ, RZ, UR8 ;  /* 0x00000008ff047e24 */ /* 0x000fe2000f8e00ff */
[----:B--2---:R-:W-:Y:S01]  /*71c0*/  MOV R7, UR7 ;  /* 0x0000000700077c02 */ /* 0x004fe20008000f00 */
[----:B------:R-:W-:Y:S01]  /*71d0*/  IMAD.U32 R6, RZ, RZ, UR6 ;  /* 0x00000006ff067e24 */ /* 0x000fe2000f8e00ff */
[----:B----4-:R-:W-:Y:S01]  /*71e0*/  MOV R11, UR5 ;  /* 0x00000005000b7c02 */ /* 0x010fe20008000f00 */
[----:B------:R-:W-:Y:S02]  /*71f0*/  IMAD.U32 R10, RZ, RZ, UR4 ;  /* 0x00000004ff0a7e24 */ /* 0x000fe4000f8e00ff */
[----:B------:R-:W-:Y:S07]  /*7200*/  LEPC R20, `(.L_x_111) ;  /* 0x000000001014794e */ /* 0x000fee0000000000 */
[----:B-1-3--:R-:W-:Y:S05]  /*7210*/  CALL.ABS.NOINC R2 ;  /* 0x0000000002007343 */ /* 0x00afea0003c00000 */
.L_x_111:
[C---:B----4-:R-:W-:Y:S01]  /*7220*/  SHF.L.U32 R40, R48.reuse, 0x10, RZ ;  /* 0x0000001030287819 */ /* 0x050fe200000006ff */
[----:B------:R-:W-:Y:S05]  /*7230*/  WARPSYNC.ALL ;  /* 0x0000000000007948 */ /* 0x000fea0003800000 */
[----:B------:R-:W-:Y:S01]  /*7240*/  R2UR UR4, R39 ;  /* 0x00000000270472ca */ /* 0x000fe200000e0000 */
[----:B------:R-:W-:Y:S01]  /*7250*/  BSSY.RECONVERGENT B0, `(.L_x_112) ;  /* 0x0000090000007945 */ /* 0x000fe20003800200 */
[----:B------:R-:W-:Y:S02]  /*7260*/  LOP3.LUT R43, R48, 0xffff0000, RZ, 0xc0, !PT ;  /* 0xffff0000302b7812 */ /* 0x000fe400078ec0ff */
[----:B------:R-:W-:Y:S02]  /*7270*/  LOP3.LUT R42, R49, 0xffff0000, RZ, 0xc0, !PT ;  /* 0xffff0000312a7812 */ /* 0x000fe400078ec0ff */
[----:B------:R-:W-:Y:S02]  /*7280*/  SHF.L.U32 R45, R51, 0x10, RZ ;  /* 0x00000010332d7819 */ /* 0x000fe400000006ff */
[----:B------:R-:W-:Y:S02]  /*7290*/  ISETP.NE.AND P6, PT, R96, RZ, PT ;  /* 0x000000ff6000720c */ /* 0x000fe40003fc5270 */
[----:B-1----:R-:W-:Y:S02]  /*72a0*/  MOV R52, UR46 ;  /* 0x0000002e00347c02 */ /* 0x002fe40008000f00 */
[----:B------:R-:W-:Y:S01]  /*72b0*/  MOV R63, UR47 ;  /* 0x0000002f003f7c02 */ /* 0x000fe20008000f00 */
[----:B---3--:R-:W2:Y:S01]  /*72c0*/  LDTM.16dp256bit.x8 R4, tmem[UR4+0x40] ;  /* 0x00004004000479ee */ /* 0x008ea200081a0000 */
[----:B------:R-:W-:Y:S02]  /*72d0*/  LOP3.LUT R44, R75, 0xffff0000, RZ, 0xc0, !PT ;  /* 0xffff00004b2c7812 */ /* 0x000fe400078ec0ff */
[----:B------:R-:W-:Y:S02]  /*72e0*/  ISETP.NE.AND P0, PT, R93, RZ, PT ;  /* 0x000000ff5d00720c */ /* 0x000fe40003f05270 */
[----:B------:R-:W-:Y:S03]  /*72f0*/  LEA R102, R46, UR44, 0x3 ;  /* 0x0000002c2e667c11 */ /* 0x000fe6000f8e18ff */
[----:B------:R-:W-:Y:S02]  /*7300*/  @P6 LEA R52, R52, UR44, 0x3 ;  /* 0x0000002c34346c11 */ /* 0x000fe4000f8e18ff */
[----:B------:R-:W-:Y:S02]  /*7310*/  @P6 SHF.L.U32 R103, R90, 0x1f, RZ ;  /* 0x0000001f5a676819 */ /* 0x000fe400000006ff */
[----:B------:R-:W-:Y:S04]  /*7320*/  @P6 IADD3 R52, PT, PT, R52, 0x40, RZ ;  /* 0x0000004034346810 */ /* 0x000fe80007ffe0ff */
[----:B------:R-:W-:Y:S01]  /*7330*/  @P6 PRMT R63, R63, 0x654, R52 ;  /* 0x000006543f3f6816 */ /* 0x000fe20000000034 */
[C---:B--2---:R-:W-:Y:S01]  /*7340*/  FMUL R0, R38.reuse, R4 ;  /* 0x0000000426007220 */ /* 0x044fe20000400000 */
[C---:B------:R-:W-:Y:S01]  /*7350*/  FMUL R2, R38.reuse, R5 ;  /* 0x0000000526027220 */ /* 0x040fe20000400000 */
[C---:B------:R-:W-:Y:S01]  /*7360*/  FMUL R3, R38.reuse, R6 ;  /* 0x0000000626037220 */ /* 0x040fe20000400000 */
[----:B------:R-:W-:Y:S01]  /*7370*/  FMUL R7, R38, R7 ;  /* 0x0000000726077220 */ /* 0x000fe20000400000 */
[----:B------:R-:W-:Y:S01]  /*7380*/  FFMA R0, R41, R40, R0 ;  /* 0x0000002829007223 */ /* 0x000fe20000000000 */
[----:B------:R-:W-:Y:S01]  /*7390*/  SHF.L.U32 R40, R49, 0x10, RZ ;  /* 0x0000001031287819 */ /* 0x000fe200000006ff */
[C---:B------:R-:W-:Y:S01]  /*73a0*/  FFMA R2, R41.reuse, R43, R2 ;  /* 0x0000002b29027223 */ /* 0x040fe20000000002 */
[----:B------:R-:W-:Y:S01]  /*73b0*/  SHF.L.U32 R43, R50, 0x10, RZ ;  /* 0x00000010322b7819 */ /* 0x000fe200000006ff */
[C---:B------:R-:W-:Y:S01]  /*73c0*/  FMUL R4, R38.reuse, R8 ;  /* 0x0000000826047220 */ /* 0x040fe20000400000 */
[----:B------:R-:W-:Y:S01]  /*73d0*/  FMUL R5, R38, R9 ;  /* 0x0000000926057220 */ /* 0x000fe20000400000 */
[C---:B------:R-:W-:Y:S01]  /*73e0*/  FFMA R3, R41.reuse, R40, R3 ;  /* 0x0000002829037223 */ /* 0x040fe20000000003 */
[----:B------:R-:W-:Y:S01]  /*73f0*/  LOP3.LUT R40, R50, 0xffff0000, RZ, 0xc0, !PT ;  /* 0xffff000032287812 */ /* 0x000fe200078ec0ff */
[----:B------:R-:W-:Y:S01]  /*7400*/  FFMA R7, R41, R42, R7 ;  /* 0x0000002a29077223 */ /* 0x000fe20000000007 */
[----:B------:R-:W-:Y:S01]  /*7410*/  LOP3.LUT R42, R51, 0xffff0000, RZ, 0xc0, !PT ;  /* 0xffff0000332a7812 */ /* 0x000fe200078ec0ff */
[----:B------:R-:W-:Y:S01]  /*7420*/  FMUL R6, R38, R10 ;  /* 0x0000000a26067220 */ /* 0x000fe20000400000 */
[----:B------:R-:W-:Y:S01]  /*7430*/  F2FP.BF16.F32.PACK_AB R52, R2, R0 ;  /* 0x000000000234723e */ /* 0x000fe200000010ff */
[----:B------:R-:W-:Y:S01]  /*7440*/  FMUL R11, R38, R11 ;  /* 0x0000000b260b7220 */ /* 0x000fe20000400000 */
[----:B------:R-:W-:Y:S01]  /*7450*/  F2FP.BF16.F32.PACK_AB R53, R7, R3 ;  /* 0x000000030735723e */ /* 0x000fe200000010ff */
        /* <DEDUP_REMOVED lines=52> */
[----:B------:R1:W-:Y:S01]  /*77a0*/  STSM.16.M88.4 [R98+0x2400], R52 ;  /* 0x0024003462007844 */ /* 0x0003e20000000200 */
[----:B------:R-:W-:Y:S01]  /*77b0*/  F2FP.BF16.F32.PACK_AB R105, R23, R18 ;  /* 0x000000121769723e */ /* 0x000fe200000010ff */
[C---:B------:R-:W-:Y:S01]  /*77c0*/  FMUL R21, R38.reuse, R25 ;  /* 0x0000001926157220 */ /* 0x040fe20000400000 */
[----:B------:R-:W-:Y:S01]  /*77d0*/  FMUL R22, R38, R26 ;  /* 0x0000001a26167220 */ /* 0x000fe20000400000 */
[----:B------:R-:W-:Y:S01]  /*77e0*/  FFMA R20, R41, R40, R20 ;  /* 0x0000002829147223 */ /* 0x000fe20000000014 */
[----:B------:R-:W-:Y:S03]  /*77f0*/  LOP3.LUT R40, R67, 0xffff0000, RZ, 0xc0, !PT ;  /* 0xffff000043287812 */ /* 0x000fe600078ec0ff */
[----:B------:R1:W-:Y:S01]  /*7800*/  STSM.16.M88.4 [R97+0x2400], R68 ;  /* 0x0024004461007844 */ /* 0x0003e20000000200 */
[C---:B------:R-:W-:Y:S01]  /*7810*/  FFMA R21, R41.reuse, R42, R21 ;  /* 0x0000002a29157223 */ /* 0x040fe20000000015 */
[C---:B------:R-:W-:Y:S01]  /*7820*/  LOP3.LUT R42, R72.reuse, 0xffff0000, RZ, 0xc0, !PT ;  /* 0xffff0000482a7812 */ /* 0x040fe200078ec0ff */
[C---:B------:R-:W-:Y:S01]  /*7830*/  FFMA R22, R41.reuse, R43, R22 ;  /* 0x0000002b29167223 */ /* 0x040fe20000000016 */
[----:B------:R-:W-:Y:S01]  /*7840*/  SHF.L.U32 R43, R72, 0x10, RZ ;  /* 0x00000010482b7819 */ /* 0x000fe200000006ff */
[C---:B------:R-:W-:Y:S01]  /*7850*/  FMUL R27, R38.reuse, R27 ;  /* 0x0000001b261b7220 */ /* 0x040fe20000400000 */
[C---:B------:R-:W-:Y:S01]  /*7860*/  FMUL R24, R38.reuse, R28 ;  /* 0x0000001c26187220 */ /* 0x040fe20000400000 */
[C---:B------:R-:W-:Y:S01]  /*7870*/  FMUL R25, R38.reuse, R29 ;  /* 0x0000001d26197220 */ /* 0x040fe20000400000 */
[C---:B------:R-:W-:Y:S01]  /*7880*/  FMUL R26, R38.reuse, R30 ;  /* 0x0000001e261a7220 */ /* 0x040fe20000400000 */
[C---:B------:R-:W-:Y:S01]  /*7890*/  FFMA R27, R41.reuse, R40, R27 ;  /* 0x00000028291b7223 */ /* 0x040fe2000000001b */
[----:B------:R-:W-:Y:S01]  /*78a0*/  FFMA R24, R41, R43, R24 ;  /* 0x0000002b29187223 */ /* 0x000fe20000000018 */
[----:B------:R-:W-:Y:S01]  /*78b0*/  LOP3.LUT R40, R73, 0xffff0000, RZ, 0xc0, !PT ;  /* 0xffff000049287812 */ /* 0x000fe200078ec0ff */
[C---:B------:R-:W-:Y:S01]  /*78c0*/  FFMA R25, R41.reuse, R42, R25 ;  /* 0x0000002a29197223 */ /* 0x040fe20000000019 */
[----:B------:R-:W-:Y:S01]  /*78d0*/  FMUL R31, R38, R31 ;  /* 0x0000001f261f7220 */ /* 0x000fe20000400000 */
[----:B------:R-:W-:Y:S01]  /*78e0*/  SHF.L.U32 R43, R74, 0x10, RZ ;  /* 0x000000104a2b7819 */ /* 0x000fe200000006ff */
[----:B------:R-:W-:Y:S01]  /*78f0*/  FFMA R26, R41, R45, R26 ;  /* 0x0000002d291a7223 */ /* 0x000fe2000000001a */
[----:B------:R-:W-:Y:S01]  /*7900*/  FMUL R28, R38, R32 ;  /* 0x00000020261c7220 */ /* 0x000fe20000400000 */
[----:B------:R-:W-:Y:S01]  /*7910*/  LOP3.LUT R42, R74, 0xffff0000, RZ, 0xc0, !PT ;  /* 0xffff00004a2a7812 */ /* 0x000fe200078ec0ff */
[C---:B------:R-:W-:Y:S01]  /*7920*/  FMUL R29, R38.reuse, R33 ;  /* 0x00000021261d7220 */ /* 0x040fe20000400000 */
[----:B------:R-:W-:Y:S01]  /*7930*/  SHF.L.U32 R45, R75, 0x10, RZ ;  /* 0x000000104b2d7819 */ /* 0x000fe200000006ff */
[C---:B------:R-:W-:Y:S01]  /*7940*/  FMUL R30, R38.reuse, R34 ;  /* 0x00000022261e7220 */ /* 0x040fe20000400000 */
[C---:B------:R-:W-:Y:S01]  /*7950*/  FFMA R31, R41.reuse, R40, R31 ;  /* 0x00000028291f7223 */ /* 0x040fe2000000001f */
        /* <DEDUP_REMOVED lines=9> */
[----:B------:R1:W-:Y:S01]  /*79f0*/  STSM.16.M88.4 [R100+0x2000], R104 ;  /* 0x0020006864007844 */ /* 0x0003e20000000200 */
[----:B------:R-:W-:Y:S02]  /*7a00*/  F2FP.BF16.F32.PACK_AB R110, R29, R28 ;  /* 0x0000001c1d6e723e */ /* 0x000fe400000010ff */
[----:B------:R-:W-:Y:S05]  /*7a10*/  F2FP.BF16.F32.PACK_AB R111, R35, R30 ;  /* 0x0000001e236f723e */ /* 0x000fea00000010ff */
[----:B------:R1:W-:Y:S01]  /*7a20*/  STSM.16.M88.4 [R101+0x2000], R108 ;  /* 0x0020006c65007844 */ /* 0x0003e20000000200 */
        /* <DEDUP_REMOVED lines=9> */
[----:B------:R-:W-:Y:S02]  /*7ac0*/  UIADD3 UR9, UPT, UPT, UR49, 0x40, URZ ;  /* 0x0000004031097890 */ /* 0x000fe4000fffe0ff */
[----:B------:R-:W-:Y:S01]  /*7ad0*/  UIADD3 UR8, UPT, UPT, UR44, 0x2400, URZ ;  /* 0x000024002c087890 */ /* 0x000fe2000fffe0ff */
[----:B------:R-:W-:Y:S01]  /*7ae0*/  UMOV UR10, UR50 ;  /* 0x00000032000a7c82 */ /* 0x000fe20008000000 */
[----:B------:R-:W-:Y:S01]  /*7af0*/  UMOV UR11, UR36 ;  /* 0x00000024000b7c82 */ /* 0x000fe20008000000 */
[----:B--2---:R-:W-:Y:S04]  /*7b00*/  UIADD3 UR4, UP0, UPT, UR6, 0x680, URZ ;  /* 0x0000068006047890 */ /* 0x004fe8000ff1e0ff */
[----:B------:R-:W-:Y:S09]  /*7b10*/  UIADD3.X UR5, UPT, UPT, URZ, UR7, URZ, UP0, !UPT ;  /* 0x00000007ff057290 */ /* 0x000ff200087fe4ff */
[----:B------:R2:W-:Y:S01]  /*7b20*/  UTMASTG.3D [UR8], [UR4] ;  /* 0x00000008040073b5 */ /* 0x0005e20008010000 */
[----:B------:R0:W-:Y:S01]  /*7b30*/  UTMACMDFLUSH ;  /* 0x00000000000079b7 */ /* 0x0001e20000000000 */
[----:B--2---:R-:W-:Y:S04]  /*7b40*/  DEPBAR.LE SB0, 0x1 ;  /* 0x000080400000791a */ /* 0x004fe80000000000 */
.L_x_113:
[----:B------:R-:W-:Y:S05]  /*7b50*/  BSYNC.RECONVERGENT B0 ;  /* 0x0000000000007941 */ /* 0x000fea0003800200 */
.L_x_112:
[----:B------:R-:W-:Y:S01]  /*7b60*/  BAR.SYNC.DEFER_BLOCKING 0x1, 0x80 ;  /* 0x0042000000007b1d */ /* 0x000fe20000010000 */
[----:B------:R-:W-:Y:S04]  /*7b70*/  UIADD3 UR4, UPT, UPT, UR46, 0x1, URZ ;  /* 0x000000012e047890 */ /* 0x000fe8000fffe0ff */
[----:B------:R-:W-:Y:S04]  /*7b80*/  UISETP.NE.AND UP0, UPT, UR4, 0x4, UPT ;  /* 0x000000040400788c */ /* 0x000fe8000bf05270 */
[----:B------:R-:W-:Y:S01]  /*7b90*/  USEL UR45, UR4, URZ, UP0 ;  /* 0x000000ff042d7287 */ /* 0x000fe20008000000 */
[----:B------:R2:W-:Y:S01]  /*7ba0*/  @P6 SYNCS.ARRIVE.TRANS64.RED.A1T0 RZ, [R63+URZ], RZ ;  /* 0x000000ff3fff69a7 */ /* 0x0005e200081004ff */
[----:B------:R-:W-:Y:S01]  /*7bb0*/  BSSY B1, `(.L_x_114) ;  /* 0x0000018000017945 */ /* 0x000fe20003800000 */
[----:B------:R-:W3:Y:S02]  /*7bc0*/  @P6 SYNCS.PHASECHK.TRANS64.TRYWAIT P0, [R102+URZ+0x20], R103 ;  /* 0x00002067660065a7 */ /* 0x000ee400080011ff */
[----:B---3--:R-:W-:Y:S01]  /*7bd0*/  @P6 SEL R60, RZ, 0x1, !P0 ;  /* 0x00000001ff3c6807 */ /* 0x008fe20004000000 */
[----:B--2---:R-:W-:Y:S06]  /*7be0*/  @!P6 BRA `(.L_x_115) ;  /* 0x000000000050e947 */ /* 0x004fec0003800000 */
        /* <DEDUP_REMOVED lines=8> */
[----:B------:R-:W-:Y:S04]  /*7c70*/  SHF.L.U32 R5, R90, 0x1f, RZ ;  /* 0x0000001f5a057819 */ /* 0x000fe800000006ff */
[----:B------:R-:W2:Y:S02]  /*7c80*/  SYNCS.PHASECHK.TRANS64.TRYWAIT P0, [R102+URZ+0x20], R5 ;  /* 0x00002005660075a7 */ /* 0x000ea400080011ff */
[----:B--2---:R-:W-:Y:S05]  /*7c90*/  @!P0 BRA `(.L_x_118) ;  /* 0x0000002400508947 */ /* 0x004fea0003800000 */
.L_x_117:
[----:B------:R-:W-:Y:S05]  /*7ca0*/  BSYNC B0 ;  /* 0x0000000000007941 */ /* 0x000fea0003800000 */
.L_x_116:
[----:B------:R-:W-:Y:S02]  /*7cb0*/  ISETP.NE.AND P0, PT, R61, RZ, PT ;  /* 0x000000ff3d00720c */ /* 0x000fe40003f05270 */
[----:B------:R-:W-:Y:S11]  /*7cc0*/  IADD3 R46, PT, PT, R46, 0x1, RZ ;  /* 0x000000012e2e7810 */ /* 0x000ff60007ffe0ff */
[----:B------:R-:W-:Y:S01]  /*7cd0*/  @P0 IMAD.IADD R4, R91, 0x1, R0 ;  /* 0x000000015b040824 */ /* 0x000fe200078e0200 */
[----:B------:R-:W-:Y:S05]  /*7ce0*/  @P0 WARPSYNC.ALL ;  /* 0x0000000000000948 */ /* 0x000fea0003800000 */
[----:B------:R3:W4:Y:S04]  /*7cf0*/  @P0 LDSM.16.M88.4 R48, [R3+UR44+0x400] ;  /* 0x0004002c0330083b */ /* 0x0007280008000200 */
[----:B------:R3:W1:Y:S04]  /*7d00*/  @P0 LDSM.16.M88.4 R56, [R2+0x400] ;  /* 0x000400000238083b */ /* 0x0006680000000200 */
[----:B------:R3:W1:Y:S04]  /*7d10*/  @P0 LDSM.16.M88.4 R64, [R0+0x400] ;  /* 0x000400000040083b */ /* 0x0006680000000200 */
[----:B------:R3:W1:Y:S02]  /*7d20*/  @P0 LDSM.16.M88.4 R72, [R4+0x400] ;  /* 0x000400000448083b */ /* 0x0006640000000200 */
.L_x_115:
[----:B------:R-:W-:Y:S05]  /*7d30*/  BSYNC B1 ;  /* 0x0000000000017941 */ /* 0x000fea0003800000 */
.L_x_114:
[----:B---3--:R-:W-:Y:S05]  /*7d40*/  VIADD R3, R39, 0x80 ;  /* 0x0000008027037836 */ /* 0x008fea0000000000 */
[----:B------:R-:W-:Y:S04]  /*7d50*/  SHF.R.U32.HI R3, RZ, 0x15, R3 ;  /* 0x00000015ff037819 */ /* 0x000fe80000011603 */
[----:B------:R-:W-:Y:S11]  /*7d60*/  LOP3.LUT P0, RZ, R3, 0x3, R82, 0x48, !PT ;  /* 0x0000000303ff7812 */ /* 0x000ff60007804852 */
[----:B------:R-:W-:Y:S02]  /*7d70*/  @!UPT UIADD3 URZ, UPT, UPT, URZ, URZ, URZ ;  /* 0x000000fffffff290 */ /* 0x000fe4000fffe0ff */
[----:B------:R-:W-:Y:S05]  /*7d80*/  @!P0 BRA `(.L_x_119) ;  /* 0x0000000000408947 */ /* 0x000fea0003800000 */
[----:B------:R-:W2:Y:S01]  /*7d90*/  LDCU.64 UR8, c[0x4][0x70] ;  /* 0x01000e00ff0877ac */ /* 0x000ea20008000a00 */
[----:B------:R-:W-:Y:S01]  /*7da0*/  MOV R3, 0x0 ;  /* 0x0000000000037802 */ /* 0x000fe20000000f00 */
[----:B------:R-:W-:Y:S02]  /*7db0*/  HFMA2 R12, -RZ, RZ, 0, 5.9604644775390625e-08 ;  /* 0x00000001ff0c7431 */ /* 0x000fe400000001ff */
[----:B------:R-:W-:Y:S02]  /*7dc0*/  IMAD.MOV.U32 R8, RZ, RZ, 0x192 ;  /* 0x00000192ff087424 */ /* 0x000fe400078e00ff */
[----:B------:R-:W-:Y:S01]  /*7dd0*/  IMAD.MOV.U32 R13, RZ, RZ, RZ ;  /* 0x000000ffff0d7224 */ /* 0x000fe200078e00ff */
[----:B------:R-:W3:Y:S01]  /*7de0*/  LDCU.64 UR6, c[0x4][0x78] ;  /* 0x01000f00ff0677ac */ /* 0x000ee20008000a00 */
[----:B------:R-:W1:Y:S01]  /*7df0*/  LDC.64 R2, c[0x4][R3] ;  /* 0x0100000003027b82 */ /* 0x000e620000000a00 */
[----:B------:R-:W5:Y:S01]  /*7e00*/  LDCU.64 UR4, c[0x4][0x10] ;  /* 0x01000200ff0477ac */ /* 0x000f620008000a00 */
[----:B--2---:R-:W-:Y:S01]  /*7e10*/  MOV R5, UR9 ;  /* 0x0000000900057c02 */ /* 0x004fe20008000f00 */
[----:B------:R-:W-:Y:S01]  /*7e20*/  IMAD.U32 R4, RZ, RZ, UR8 ;  /* 0x00000008ff047e24 */ /* 0x000fe2000f8e00ff */
[----:B---3--:R-:W-:Y:S01]  /*7e30*/  MOV R7, UR7 ;  /* 0x0000000700077c02 */ /* 0x008fe20008000f00 */
[----:B------:R-:W-:Y:S01]  /*7e40*/  IMAD.U32 R6, RZ, RZ, UR6 ;  /* 0x00000006ff067e24 */ /* 0x000fe2000f8e00ff */
[----:B-----5:R-:W-:Y:S01]  /*7e50*/  MOV R11, UR5 ;  /* 0x00000005000b7c02 */ /* 0x020fe20008000f00 */
[----:B------:R-:W-:Y:S02]  /*7e60*/  IMAD.U32 R10, RZ, RZ, UR4 ;  /* 0x00000004ff0a7e24 */ /* 0x000fe4000f8e00ff */
[----:B------:R-:W-:Y:S07]  /*7e70*/  LEPC R20, `(.L_x_119) ;  /* 0x000000001014794e */ /* 0x000fee0000000000 */
[----:B-1--4-:R-:W-:Y:S05]  /*7e80*/  CALL.ABS.NOINC R2 ;  /* 0x0000000002007343 */ /* 0x012fea0003c00000 */
.L_x_119:
        /* <DEDUP_REMOVED lines=10> */
[----:B--2---:R-:W1:Y:S01]  /*7f30*/  LDTM.16dp256bit.x8 R4, tmem[UR4+0x80] ;  /* 0x00008004000479ee */ /* 0x004e6200081a0000 */
[----:B------:R-:W-:Y:S02]  /*7f40*/  LOP3.LUT R44, R75, 0xffff0000, RZ, 0xc0, !PT ;  /* 0xffff00004b2c7812 */ /* 0x000fe400078ec0ff */
[----:B------:R-:W-:Y:S02]  /*7f50*/  ISETP.NE.AND P0, PT, R93, RZ, PT ;  /* 0x000000ff5d00720c */ /* 0x000fe40003f05270 */
[----:B------:R-:W-:Y:S03]  /*7f60*/  LEA R103, R46, UR44, 0x3 ;  /* 0x0000002c2e677c11 */ /* 0x000fe6000f8e18ff */
[----:B------:R-:W-:Y:S02]  /*7f70*/  @P6 LEA R52, R52, UR44, 0x3 ;  /* 0x0000002c34346c11 */ /* 0x000fe4000f8e18ff */
[----:B------:R-:W-:Y:S02]  /*7f80*/  @P6 SHF.L.U32 R102, R90, 0x1f, RZ ;  /* 0x0000001f5a666819 */ /* 0x000fe400000006ff */
[----:B------:R-:W-:Y:S04]  /*7f90*/  @P6 IADD3 R52, PT, PT, R52, 0x40, RZ ;  /* 0x0000004034346810 */ /* 0x000fe80007ffe0ff */
[----:B------:R-:W-:Y:S01]  /*7fa0*/  @P6 PRMT R63, R63, 0x654, R52 ;  /* 0x000006543f3f6816 */ /* 0x000fe20000000034 */
[C---:B-1----:R-:W-:Y:S01]  /*7fb0*/  FMUL R0, R38.reuse, R4 ;  /* 0x0000000426007220 */ /* 0x042fe20000400000 */
        /* <DEDUP_REMOVED lines=128> */
.L_x_121:
[----:B------:R-:W-:Y:S05]  /*87c0*/  BSYNC.RECONVERGENT B0 ;  /* 0x0000000000007941 */ /* 0x000fea0003800200 */
.L_x_120:
        /* <DEDUP_REMOVED lines=20> */
.L_x_125:
[----:B------:R-:W-:Y:S05]  /*8910*/  BSYNC B0 ;  /* 0x0000000000007941 */ /* 0x000fea0003800000 */
.L_x_124:
[----:B------:R-:W-:Y:S11]  /*8920*/  ISETP.NE.AND P0, PT, R61, RZ, PT ;  /* 0x000000ff3d00720c */ /* 0x000ff60003f05270 */
[----:B------:R-:W-:Y:S02]  /*8930*/  @!UPT UIADD3 URZ, UPT, UPT, URZ, URZ, URZ ;  /* 0x000000fffffff290 */ /* 0x000fe4000fffe0ff */
[----:B--2---:R-:W-:Y:S01]  /*8940*/  @P0 IADD3 R0, PT, PT, R91, R62, RZ ;  /* 0x0000003e5b000210 */ /* 0x004fe20007ffe0ff */
[----:B------:R-:W-:Y:S05]  /*8950*/  @P0 WARPSYNC.ALL ;  /* 0x0000000000000948 */ /* 0x000fea0003800000 */
[----:B------:R2:W3:Y:S04]  /*8960*/  @P0 LDSM.16.M88.4 R48, [R46+UR44+0x400] ;  /* 0x0004002c2e30083b */ /* 0x0004e80008000200 */
[----:B------:R2:W4:Y:S04]  /*8970*/  @P0 LDSM.16.M88.4 R56, [R2+0x400] ;  /* 0x000400000238083b */ /* 0x0005280000000200 */
[----:B------:R2:W1:Y:S04]  /*8980*/  @P0 LDSM.16.M88.4 R64, [R62+0x400] ;  /* 0x000400003e40083b */ /* 0x0004680000000200 */
[----:B------:R2:W1:Y:S02]  /*8990*/  @P0 LDSM.16.M88.4 R72, [R0+0x400] ;  /* 0x000400000048083b */ /* 0x0004640000000200 */
.L_x_123:
[----:B------:R-:W-:Y:S05]  /*89a0*/  BSYNC B1 ;  /* 0x0000000000017941 */ /* 0x000fea0003800000 */
.L_x_122:
        /* <DEDUP_REMOVED lines=10> */
[----:B------:R-:W3:Y:S01]  /*8a50*/  LDCU.64 UR6, c[0x4][0x78] ;  /* 0x01000f00ff0677ac */ /* 0x000ee20008000a00 */
[----:B--2---:R-:W2:Y:S01]  /*8a60*/  LDC.64 R2, c[0x4][R3] ;  /* 0x0100000003027b82 */ /* 0x004ea20000000a00 */
[----:B------:R-:W4:Y:S01]  /*8a70*/  LDCU.64 UR4, c[0x4][0x10] ;  /* 0x01000200ff0477ac */ /* 0x000f220008000a00 */
[----:B-----5:R-:W-:Y:S01]  /*8a80*/  MOV R5, UR9 ;  /* 0x0000000900057c02 */ /* 0x020fe20008000f00 */
[----:B------:R-:W-:Y:S01]  /*8a90*/  IMAD.U32 R4, RZ, RZ, UR8 ;  /* 0x00000008ff047e24 */ /* 0x000fe2000f8e00ff */
[----:B---3--:R-:W-:Y:S01]  /*8aa0*/  MOV R7, UR7 ;  /* 0x0000000700077c02 */ /* 0x008fe20008000f00 */
[----:B------:R-:W-:Y:S01]  /*8ab0*/  IMAD.U32 R6, RZ, RZ, UR6 ;  /* 0x00000006ff067e24 */ /* 0x000fe2000f8e00ff */
[----:B----4-:R-:W-:Y:S01]  /*8ac0*/  MOV R11, UR5 ;  /* 0x00000005000b7c02 */ /* 0x010fe20008000f00 */
[----:B------:R-:W-:Y:S02]  /*8ad0*/  IMAD.U32 R10, RZ, RZ, UR4 ;  /* 0x00000004ff0a7e24 */ /* 0x000fe4000f8e00ff */
[----:B------:R-:W-:Y:S07]  /*8ae0*/  LEPC R20, `(.L_x_127) ;  /* 0x000000001014794e */ /* 0x000fee0000000000 */
[----:B-12---:R-:W-:Y:S05]  /*8af0*/  CALL.ABS.NOINC R2 ;  /* 0x0000000002007343 */ /* 0x006fea0003c00000 */
.L_x_127:
[----:B------:R-:W-:Y:S01]  /*8b00*/  ISETP.NE.AND P0, PT, R93, RZ, PT ;  /* 0x000000ff5d00720c */ /* 0x000fe20003f05270 */
[----:B------:R-:W-:Y:S05]  /*8b10*/  WARPSYNC.ALL ;  /* 0x0000000000007948 */ /* 0x000fea0003800000 */
[----:B------:R-:W-:Y:S01]  /*8b20*/  R2UR UR4, R39 ;  /* 0x00000000270472ca */ /* 0x000fe200000e0000 */
[----:B------:R-:W-:Y:S01]  /*8b30*/  BSSY.RECONVERGENT B0, `(.L_x_128) ;  /* 0x000008d000007945 */ /* 0x000fe20003800200 */
[C---:B---3--:R-:W-:Y:S02]  /*8b40*/  SHF.L.U32 R40, R48.reuse, 0x10, RZ ;  /* 0x0000001030287819 */ /* 0x048fe400000006ff */
[----:B------:R-:W-:Y:S02]  /*8b50*/  LOP3.LUT R42, R48, 0xffff0000, RZ, 0xc0, !PT ;  /* 0xffff0000302a7812 */ /* 0x000fe400078ec0ff */
[C---:B------:R-:W-:Y:S02]  /*8b60*/  SHF.L.U32 R43, R49.reuse, 0x10, RZ ;  /* 0x00000010312b7819 */ /* 0x040fe400000006ff */
[----:B------:R-:W-:Y:S02]  /*8b70*/  LOP3.LUT R44, R49, 0xffff0000, RZ, 0xc0, !PT ;  /* 0xffff0000312c7812 */ /* 0x000fe400078ec0ff */
[C---:B------:R-:W-:Y:S02]  /*8b80*/  SHF.L.U32 R45, R50.reuse, 0x10, RZ ;  /* 0x00000010322d7819 */ /* 0x040fe400000006ff */
[----:B--2---:R-:W-:Y:S01]  /*8b90*/  LOP3.LUT R46, R50, 0xffff0000, RZ, 0xc0, !PT ;  /* 0xffff0000322e7812 */ /* 0x004fe200078ec0ff */
[----:B------:R-:W2:Y:S01]  /*8ba0*/  LDTM.16dp256bit.x8 R4, tmem[UR4+0xc0] ;  /* 0x0000c004000479ee */ /* 0x000ea200081a0000 */
[C---:B------:R-:W-:Y:S01]  /*8bb0*/  SHF.L.U32 R47, R51.reuse, 0x10, RZ ;  /* 0x00000010332f7819 */ /* 0x040fe200000006ff */
[----:B------:R-:W-:Y:S01]  /*8bc0*/  NOP ;  /* 0x0000000000007918 */ /* 0x000fe20000000000 */
[----:B------:R-:W-:Y:S02]  /*8bd0*/  LOP3.LUT R49, R51, 0xffff0000, RZ, 0xc0, !PT ;  /* 0xffff000033317812 */ /* 0x000fe400078ec0ff */
[----:B------:R-:W-:Y:S02]  /*8be0*/  R2UR UR5, R99 ;  /* 0x00000000630572ca */ /* 0x000fe400000e0000 */
[C---:B----4-:R-:W-:Y:S02]  /*8bf0*/  SHF.L.U32 R48, R56.reuse, 0x10, RZ ;  /* 0x0000001038307819 */ /* 0x050fe400000006ff */
[----:B------:R-:W-:Y:S02]  /*8c00*/  LOP3.LUT R51, R56, 0xffff0000, RZ, 0xc0, !PT ;  /* 0xffff000038337812 */ /* 0x000fe400078ec0ff */
[C---:B------:R-:W-:Y:S02]  /*8c10*/  SHF.L.U32 R50, R57.reuse, 0x10, RZ ;  /* 0x0000001039327819 */ /* 0x040fe400000006ff */
[----:B-1----:R-:W-:Y:S02]  /*8c20*/  LOP3.LUT R52, R57, 0xffff0000, RZ, 0xc0, !PT ;  /* 0xffff000039347812 */ /* 0x002fe400078ec0ff */
[C---:B------:R-:W-:Y:S02]  /*8c30*/  SHF.L.U32 R53, R58.reuse, 0x10, RZ ;  /* 0x000000103a357819 */ /* 0x040fe400000006ff */
[----:B------:R-:W-:Y:S01]  /*8c40*/  LOP3.LUT R54, R58, 0xffff0000, RZ, 0xc0, !PT ;  /* 0xffff00003a367812 */ /* 0x000fe200078ec0ff */
[----:B------:R-:W-:Y:S01]  /*8c50*/  UIADD3 UR4, UPT, UPT, UR5, 0xb0, URZ ;  /* 0x000000b005047890 */ /* 0x000fe2000fffe0ff */
[C---:B------:R-:W-:Y:S02]  /*8c60*/  SHF.L.U32 R55, R59.reuse, 0x10, RZ ;  /* 0x000000103b377819 */ /* 0x040fe400000006ff */
[----:B------:R-:W-:Y:S01]  /*8c70*/  LOP3.LUT R56, R59, 0xffff0000, RZ, 0xc0, !PT ;  /* 0xffff00003b387812 */ /* 0x000fe200078ec0ff */
[----:B------:R-:W-:Y:S01]  /*8c80*/  UPRMT UR4, UR47, 0x654, UR4 ;  /* 0x000006542f047896 */ /* 0x000fe20008000004 */
[----:B------:R-:W-:Y:S01]  /*8c90*/  SHF.L.U32 R57, R64, 0x10, RZ ;  /* 0x0000001040397819 */ /* 0x000fe200000006ff */
[C---:B--2---:R-:W-:Y:S01]  /*8ca0*/  FMUL R4, R38.reuse, R4 ;  /* 0x0000000426047220 */ /* 0x044fe20000400000 */
[C---:B------:R-:W-:Y:S01]  /*8cb0*/  FMUL R5, R38.reuse, R5 ;  /* 0x0000000526057220 */ /* 0x040fe20000400000 */
[----:B------:R-:W-:Y:S01]  /*8cc0*/  FMUL R6, R38, R6 ;  /* 0x0000000626067220 */ /* 0x000fe20000400000 */
[----:B------:R-:W-:Y:S01]  /*8cd0*/  LOP3.LUT R58, R64, 0xffff0000, RZ, 0xc0, !PT ;  /* 0xffff0000403a7812 */ /* 0x000fe200078ec0ff */
[C---:B------:R-:W-:Y:S01]  /*8ce0*/  FFMA R4, R41.reuse, R40, R4 ;  /* 0x0000002829047223 */ /* 0x040fe20000000004 */
[----:B------:R-:W-:Y:S01]  /*8cf0*/  FFMA R5, R41, R42, R5 ;  /* 0x0000002a29057223 */ /* 0x000fe20000000005 */
[----:B------:R-:W-:Y:S01]  /*8d00*/  SHF.L.U32 R59, R65, 0x10, RZ ;  /* 0x00000010413b7819 */ /* 0x000fe200000006ff */
[----:B------:R-:W-:Y:S01]  /*8d10*/  SYNCS.ARRIVE.TRANS64.RED.A1T0 RZ, [UR4], RZ ;  /* 0x000000ffffff79a7 */ /* 0x000fe20008100404 */
[----:B------:R-:W-:Y:S01]  /*8d20*/  FFMA R6, R41, R43, R6 ;  /* 0x0000002b29067223 */ /* 0x000fe20000000006 */
[C---:B------:R-:W-:Y:S01]  /*8d30*/  FMUL R7, R38.reuse, R7 ;  /* 0x0000000726077220 */ /* 0x040fe20000400000 */
[----:B------:R-:W-:Y:S01]  /*8d40*/  LOP3.LUT R60, R65, 0xffff0000, RZ, 0xc0, !PT ;  /* 0xffff0000413c7812 */ /* 0x000fe200078ec0ff */
[C---:B------:R-:W-:Y:S01]  /*8d50*/  FMUL R8, R38.reuse, R8 ;  /* 0x0000000826087220 */ /* 0x040fe20000400000 */
[----:B------:R-:W-:Y:S01]  /*8d60*/  F2FP.BF16.F32.PACK_AB R104, R5, R4 ;  /* 0x000000040568723e */ /* 0x000fe200000010ff */
[C---:B------:R-:W-:Y:S01]  /*8d70*/  FFMA R7, R41.reuse, R44, R7 ;  /* 0x0000002c29077223 */ /* 0x040fe20000000007 */
[----:B------:R-:W-:Y:S01]  /*8d80*/  FMUL R9, R38, R9 ;  /* 0x0000000926097220 */ /* 0x000fe20000400000 */
[----:B------:R-:W-:Y:S01]  /*8d90*/  FFMA R8, R41, R45, R8 ;  /* 0x0000002d29087223 */ /* 0x000fe20000000008 */
[----:B------:R-:W-:Y:S01]  /*8da0*/  SHF.L.U32 R61, R66, 0x10, RZ ;  /* 0x00000010423d7819 */ /* 0x000fe200000006ff */
[C---:B------:R-:W-:Y:S01]  /*8db0*/  FMUL R0, R38.reuse, R10 ;  /* 0x0000000a26007220 */ /* 0x040fe20000400000 */
[----:B------:R-:W-:Y:S01]  /*8dc0*/  F2FP.BF16.F32.PACK_AB R105, R7, R6 ;  /* 0x000000060769723e */ /* 0x000fe200000010ff */
[C---:B------:R-:W-:Y:S01]  /*8dd0*/  FFMA R9, R41.reuse, R46, R9 ;  /* 0x0000002e29097223 */ /* 0x040fe20000000009 */
[----:B------:R-:W-:Y:S01]  /*8de0*/  FMUL R2, R38, R11 ;  /* 0x0000000b26027220 */ /* 0x000fe20000400000 */
[----:B------:R-:W-:Y:S01]  /*8df0*/  FFMA R0, R41, R47, R0 ;  /* 0x0000002f29007223 */ /* 0x000fe20000000000 */
[----:B------:R-:W-:Y:S01]  /*8e00*/  LOP3.LUT R62, R66, 0xffff0000, RZ, 0xc0, !PT ;  /* 0xffff0000423e7812 */ /* 0x000fe200078ec0ff */
[C---:B------:R-:W-:Y:S01]  /*8e10*/  FMUL R3, R38.reuse, R12 ;  /* 0x0000000c26037220 */ /* 0x040fe20000400000 */
[----:B------:R-:W-:Y:S01]  /*8e20*/  F2FP.BF16.F32.PACK_AB R106, R9, R8 ;  /* 0x00000008096a723e */ /* 0x000fe200000010ff */
[C---:B------:R-:W-:Y:S01]  /*8e30*/  FFMA R2, R41.reuse, R49, R2 ;  /* 0x0000003129027223 */ /* 0x040fe20000000002 */
[C---:B------:R-:W-:Y:S01]  /*8e40*/  FMUL R10, R38.reuse, R13 ;  /* 0x0000000d260a7220 */ /* 0x040fe20000400000 */
[----:B------:R-:W-:Y:S01]  /*8e50*/  FFMA R3, R41, R48, R3 ;  /* 0x0000003029037223 */ /* 0x000fe20000000003 */
[----:B------:R-:W-:Y:S01]  /*8e60*/  SHF.L.U32 R63, R67, 0x10, RZ ;  /* 0x00000010433f7819 */ /* 0x000fe200000006ff */
[----:B------:R-:W-:Y:S01]  /*8e70*/  FMUL R11, R38, R14 ;  /* 0x0000000e260b7220 */ /* 0x000fe20000400000 */
[----:B------:R-:W-:Y:S01]  /*8e80*/  F2FP.BF16.F32.PACK_AB R107, R2, R0 ;  /* 0x00000000026b723e */ /* 0x000fe200000010ff */
[C---:B------:R-:W-:Y:S01]  /*8e90*/  FFMA R10, R41.reuse, R51, R10 ;  /* 0x00000033290a7223 */ /* 0x040fe2000000000a */
[----:B------:R-:W-:Y:S01]  /*8ea0*/  FMUL R15, R38, R15 ;  /* 0x0000000f260f7220 */ /* 0x000fe20000400000 */
[----:B------:R-:W-:Y:S01]  /*8eb0*/  FFMA R11, R41, R50, R11 ;  /* 0x00000032290b7223 */ /* 0x000fe2000000000b */
[----:B------:R-:W-:Y:S01]  /*8ec0*/  LOP3.LUT R64, R67, 0xffff0000, RZ, 0xc0, !PT ;  /* 0xffff000043407812 */ /* 0x000fe200078ec0ff */
[----:B------:R1:W-:Y:S01]  /*8ed0*/  STSM.16.M88.4 [R98+0x6400], R104 ;  /* 0x0064006862007844 */ /* 0x0003e20000000200 */
[----:B------:R-:W-:Y:S01]  /*8ee0*/  F2FP.BF16.F32.PACK_AB R108, R10, R3 ;  /* 0x000000030a6c723e */ /* 0x000fe200000010ff */
[C---:B------:R-:W-:Y:S01]  /*8ef0*/  FFMA R15, R41.reuse, R52, R15 ;  /* 0x00000034290f7223 */ /* 0x040fe2000000000f */
[C---:B------:R-:W-:Y:S01]  /*8f00*/  FMUL R12, R38.reuse, R16 ;  /* 0x00000010260c7220 */ /* 0x040fe20000400000 */
[C---:B------:R-:W-:Y:S01]  /*8f10*/  FMUL R13, R38.reuse, R17 ;  /* 0x00000011260d7220 */ /* 0x040fe20000400000 */
[----:B------:R-:W-:Y:S01]  /*8f20*/  FMUL R14, R38, R18 ;  /* 0x00000012260e7220 */ /* 0x000fe20000400000 */
[----:B------:R-:W-:Y:S01]  /*8f30*/  SHF.L.U32 R65, R72, 0x10, RZ ;  /* 0x0000001048417819 */ /* 0x000fe200000006ff */
[----:B------:R-:W-:Y:S01]  /*8f40*/  FFMA R12, R41, R53, R12 ;  /* 0x00000035290c7223 */ /* 0x000fe2000000000c */
[----:B------:R-:W-:Y:S01]  /*8f50*/  F2FP.BF16.F32.PACK_AB R109, R15, R11 ;  /* 0x0000000b0f6d723e */ /* 0x000fe200000010ff */
[C---:B------:R-:W-:Y:S01]  /*8f60*/  FFMA R13, R41.reuse, R54, R13 ;  /* 0x00000036290d7223 */ /* 0x040fe2000000000d */
[----:B------:R-:W-:Y:S01]  /*8f70*/  FFMA R14, R41, R55, R14 ;  /* 0x00000037290e7223 */ /* 0x000fe2000000000e */
[----:B------:R-:W-:Y:S01]  /*8f80*/  FMUL R19, R38, R19 ;  /* 0x0000001326137220 */ /* 0x000fe20000400000 */
[----:B------:R-:W-:Y:S01]  /*8f90*/  LOP3.LUT R66, R72, 0xffff0000, RZ, 0xc0, !PT ;  /* 0xffff000048427812 */ /* 0x000fe200078ec0ff */
[C---:B------:R-:W-:Y:S01]  /*8fa0*/  FMUL R16, R38.reuse, R20 ;  /* 0x0000001426107220 */ /* 0x040fe20000400000 */
[----:B------:R-:W-:Y:S01]  /*8fb0*/  F2FP.BF16.F32.PACK_AB R110, R13, R12 ;  /* 0x0000000c0d6e723e */ /* 0x000fe200000010ff */
[C---:B------:R-:W-:Y:S01]  /*8fc0*/  FFMA R19, R41.reuse, R56, R19 ;  /* 0x0000003829137223 */ /* 0x040fe20000000013 */
[C---:B------:R-:W-:Y:S01]  /*8fd0*/  FMUL R17, R38.reuse, R21 ;  /* 0x0000001526117220 */ /* 0x040fe20000400000 */
[----:B------:R-:W-:Y:S01]  /*8fe0*/  FFMA R16, R41, R57, R16 ;  /* 0x0000003929107223 */ /* 0x000fe20000000010 */
[----:B------:R-:W-:Y:S01]  /*8ff0*/  SHF.L.U32 R67, R73, 0x10, RZ ;  /* 0x0000001049437819 */ /* 0x000fe200000006ff */
[C---:B------:R-:W-:Y:S01]  /*9000*/  FMUL R18, R38.reuse, R22 ;  /* 0x0000001626127220 */ /* 0x040fe20000400000 */
[----:B------:R-:W-:Y:S01]  /*9010*/  F2FP.BF16.F32.PACK_AB R111, R19, R14 ;  /* 0x0000000e136f723e */ /* 0x000fe200000010ff */
[C---:B------:R-:W-:Y:S01]  /*9020*/  FFMA R17, R41.reuse, R58, R17 ;  /* 0x0000003a29117223 */ /* 0x040fe20000000011 */
[C---:B------:R-:W-:Y:S01]  /*9030*/  FMUL R23, R38.reuse, R23 ;  /* 0x0000001726177220 */ /* 0x040fe20000400000 */
        /* <DEDUP_REMOVED lines=12> */
[C---:B------:R-:W-:Y:S01]  /*9100*/  FMUL R27, R38.reuse, R27 ;  /* 0x0000001b261b7220 */ /* 0x040fe20000400000 */
[C---:B------:R-:W-:Y:S01]  /*9110*/  FMUL R24, R38.reuse, R28 ;  /* 0x0000001c26187220 */ /* 0x040fe20000400000 */
[C---:B------:R-:W-:Y:S01]  /*9120*/  FMUL R25, R38.reuse, R29 ;  /* 0x0000001d26197220 */ /* 0x040fe20000400000 */
[C---:B------:R-:W-:Y:S01]  /*9130*/  FFMA R22, R41.reuse, R63, R22 ;  /* 0x0000003f29167223 */ /* 0x040fe20000000016 */
[C---:B------:R-:W-:Y:S01]  /*9140*/  FMUL R26, R38.reuse, R30 ;  /* 0x0000001e261a7220 */ /* 0x040fe20000400000 */
[C---:B------:R-:W-:Y:S01]  /*9150*/  FFMA R27, R41.reuse, R64, R27 ;  /* 0x00000040291b7223 */ /* 0x040fe2000000001b */
[----:B------:R-:W-:Y:S01]  /*9160*/  FMUL R31, R38, R31 ;  /* 0x0000001f261f7220 */ /* 0x000fe20000400000 */
[C---:B------:R-:W-:Y:S01]  /*9170*/  FFMA R24, R41.reuse, R65, R24 ;  /* 0x0000004129187223 */ /* 0x040fe20000000018 */
[----:B------:R-:W-:Y:S01]  /*9180*/  LOP3.LUT R70, R74, 0xffff0000, RZ, 0xc0, !PT ;  /* 0xffff00004a467812 */ /* 0x000fe200078ec0ff */
[C---:B------:R-:W-:Y:S01]  /*9190*/  FMUL R28, R38.reuse, R32 ;  /* 0x00000020261c7220 */ /* 0x040fe20000400000 */
[----:B------:R-:W-:Y:S01]  /*91a0*/  FFMA R25, R41, R66, R25 ;  /* 0x0000004229197223 */ /* 0x000fe20000000019 */
[----:B------:R-:W-:Y:S01]  /*91b0*/  SHF.L.U32 R71, R75, 0x10, RZ ;  /* 0x000000104b477819 */ /* 0x000fe200000006ff */
[C---:B------:R-:W-:Y:S01]  /*91c0*/  FMUL R29, R38.reuse, R33 ;  /* 0x00000021261d7220 */ /* 0x040fe20000400000 */
[----:B------:R-:W-:Y:S01]  /*91d0*/  FFMA R26, R41, R67, R26 ;  /* 0x00000043291a7223 */ /* 0x000fe2000000001a */
[----:B------:R-:W-:Y:S01]  /*91e0*/  LOP3.LUT R72, R75, 0xffff0000, RZ, 0xc0, !PT ;  /* 0xffff00004b487812 */ /* 0x000fe200078ec0ff */
        /* <DEDUP_REMOVED lines=33> */
.L_x_129:
[----:B------:R-:W-:Y:S05]  /*9400*/  BSYNC.RECONVERGENT B0 ;  /* 0x0000000000007941 */ /* 0x000fea0003800200 */
.L_x_128:
[----:B------:R-:W-:Y:S01]  /*9410*/  BAR.SYNC.DEFER_BLOCKING 0x1, 0x80 ;  /* 0x0042000000007b1d */ /* 0x000fe20000010000 */
[----:B------:R-:W-:Y:S01]  /*9420*/  UISETP.NE.AND UP0, UPT, UR52, -0x4, UPT ;  /* 0xfffffffc3400788c */ /* 0x000fe2000bf05270 */
[----:B------:R-:W-:Y:S08]  /*9430*/  IADD3 R0, PT, PT, R36, 0x1, RZ ;  /* 0x0000000124007810 */ /* 0x000ff00007ffe0ff */
[----:B------:R-:W-:Y:S05]  /*9440*/  BRA.U !UP0, `(.L_x_130) ;  /* 0x0000000108287547 */ /* 0x000fea000b800000 */
[----:B------:R-:W-:Y:S01]  /*9450*/  ISETP.NE.AND P0, PT, R96, RZ, PT ;  /* 0x000000ff6000720c */ /* 0x000fe20003f05270 */
[----:B------:R-:W-:Y:S01]  /*9460*/  IMAD.U32 R3, RZ, RZ, UR46 ;  /* 0x0000002eff037e24 */ /* 0x000fe2000f8e00ff */
[----:B------:R-:W-:Y:S01]  /*9470*/  UIADD3 UR4, UPT, UPT, UR46, 0x1, URZ ;  /* 0x000000012e047890 */ /* 0x000fe2000fffe0ff */
[----:B------:R-:W-:Y:S03]  /*9480*/  IMAD.U32 R2, RZ, RZ, UR47 ;  /* 0x0000002fff027e24 */ /* 0x000fe6000f8e00ff */
[----:B------:R-:W-:Y:S04]  /*9490*/  UISETP.NE.AND UP0, UPT, UR4, 0x4, UPT ;  /* 0x000000040400788c */ /* 0x000fe8000bf05270 */
[----:B------:R-:W-:Y:S03]  /*94a0*/  USEL UR46, UR4, URZ, UP0 ;  /* 0x000000ff042e7287 */ /* 0x000fe60008000000 */
[----:B------:R-:W-:Y:S05]  /*94b0*/  @P0 LEA R3, R3, UR44, 0x3 ;  /* 0x0000002c03030c11 */ /* 0x000fea000f8e18ff */
[----:B------:R-:W-:Y:S05]  /*94c0*/  @P0 VIADD R3, R3, 0x40 ;  /* 0x0000004003030836 */ /* 0x000fea0000000000 */
[----:B------:R-:W-:Y:S04]  /*94d0*/  @P0 PRMT R2, R2, 0x654, R3 ;  /* 0x0000065402020816 */ /* 0x000fe80000000003 */
[----:B------:R2:W-:Y:S03]  /*94e0*/  @P0 SYNCS.ARRIVE.TRANS64.RED.A1T0 RZ, [R2+URZ], RZ ;  /* 0x000000ff02ff09a7 */ /* 0x0005e600081004ff */
.L_x_130:
[----:B------:R-:W-:Y:S01]  /*94f0*/  R2UR UR4, R83 ;  /* 0x00000000530472ca */ /* 0x000fe200000e0000 */
[----:B------:R-:W-:Y:S01]  /*9500*/  UISETP.NE.AND UP0, UPT, UR62, URZ, UPT ;  /* 0x000000ff3e00728c */ /* 0x000fe2000bf05270 */
[----:B------:R-:W-:Y:S01]  /*9510*/  ISETP.NE.AND P0, PT, R87, 0x2, PT ;  /* 0x000000025700780c */ /* 0x000fe20003f05270 */
[----:B------:R-:W-:Y:S01]  /*9520*/  UIADD3 UR20, UPT, UPT, UR37, UR63, URZ ;  /* 0x0000003f25147290 */ /* 0x000fe2000fffe0ff */
[----:B------:R-:W-:Y:S01]  /*9530*/  ISETP.NE.AND P1, PT, R0, 0x4, PT ;  /* 0x000000040000780c */ /* 0x000fe20003f25270 */
[----:B------:R-:W-:Y:S01]  /*9540*/  UIADD3 UR52, UPT, UPT, UR52, 0x4, URZ ;  /* 0x0000000434347890 */ /* 0x000fe2000fffe0ff */
[----:B------:R-:W-:Y:S01]  /*9550*/  SEL R3, RZ, 0x1, P0 ;  /* 0x00000001ff037807 */ /* 0x000fe20000000000 */
[----:B------:R-:W-:Y:S01]  /*9560*/  UMOV UR36, UR61 ;  /* 0x0000003d00247c82 */ /* 0x000fe20008000000 */
[----:B--2---:R-:W-:Y:S02]  /*9570*/  SEL R2, RZ, 0x1, P1 ;  /* 0x00000001ff027807 */ /* 0x004fe40000800000 */
[----:B------:R-:W-:Y:S02]  /*9580*/  LOP3.LUT R88, R88, R3, RZ, 0x3c, !PT ;  /* 0x0000000358587212 */ /* 0x000fe400078e3cff */
[----:B------:R-:W-:Y:S01]  /*9590*/  LOP3.LUT R89, R89, R2, RZ, 0x3c, !PT ;  /* 0x0000000259597212 */ /* 0x000fe200078e3cff */
[----:B------:R-:W-:Y:S01]  /*95a0*/  UIADD3 UR16, UPT, UPT, UR38, UR4, URZ ;  /* 0x0000000426107290 */ /* 0x000fe2000fffe0ff */
[----:B------:R-:W-:Y:S02]  /*95b0*/  SEL R87, R87, RZ, P0 ;  /* 0x000000ff57577207 */ /* 0x000fe40000000000 */
[----:B------:R-:W-:Y:S01]  /*95c0*/  SEL R36, R0, RZ, P1 ;  /* 0x000000ff00247207 */ /* 0x000fe20000800000 */
[----:B------:R-:W-:Y:S08]  /*95d0*/  BRA.U UP0, `(.L_x_131) ;  /* 0xffffffbd00907547 */ /* 0x000ff0000b83ffff */
[----:B------:R-:W-:-:S13]  /*95e0*/  R2UR UR4, R84 ;  /* 0x00000000540472ca */ /* 0x000fda00000e0000 */
[----:B------:R-:W-:-:S09]  /*95f0*/  UISETP.NE.AND UP0, UPT, UR4, URZ, UPT ;  /* 0x000000ff0400728c */ /* 0x000fd2000bf05270 */
[----:B------:R-:W-:Y:S05]  /*9600*/  BRA.U !UP0, `(.L_x_132) ;  /* 0x0000000108487547 */ /* 0x000fea000b800000 */
[----:B------:R-:W2:Y:S02]  /*9610*/  LDCU.64 UR4, c[0x0][0x890] ;  /* 0x00011200ff0477ac */ /* 0x000ea40008000a00 */
[----:B--2---:R-:W-:-:S04]  /*9620*/  UISETP.NE.U32.AND UP0, UPT, UR4, URZ, UPT ;  /* 0x000000ff0400728c */ /* 0x004fc8000bf05070 */
[----:B------:R-:W-:-:S09]  /*9630*/  UISETP.NE.AND.EX UP0, UPT, UR5, URZ, UPT, UP0 ;  /* 0x000000ff0500728c */ /* 0x000fd2000bf05300 */
[----:B------:R-:W-:Y:S05]  /*9640*/  BRA.U UP0, `(.L_x_133) ;  /* 0x00000001000c7547 */ /* 0x000fea000b800000 */
[----:B------:R-:W-:-:S13]  /*9650*/  FSETP.NEU.AND P0, PT, R41, RZ, PT ;  /* 0x000000ff2900720b */ /* 0x000fda0003f0d000 */
[----:B------:R-:W-:Y:S05]  /*9660*/  @!P0 EXIT ;  /* 0x000000000000894d */ /* 0x000fea0003800000 */
[----:B------:R-:W-:Y:S05]  /*9670*/  BRA `(.L_x_132) ;  /* 0x00000000002c7947 */ /* 0x000fea0003800000 */
.L_x_133:
[----:B------:R-:W-:Y:S01]  /*9680*/  ISETP.NE.AND P0, PT, R86, RZ, PT ;  /* 0x000000ff5600720c */ /* 0x000fe20003f05270 */
[----:B------:R-:W-:-:S12]  /*9690*/  BSSY.RECONVERGENT B0, `(.L_x_132) ;  /* 0x0000009000007945 */ /* 0x000fd80003800200 */
[----:B------:R-:W-:Y:S05]  /*96a0*/  @P0 BRA `(.L_x_134) ;  /* 0x0000000000140947 */ /* 0x000fea0003800000 */
[----:B------:R-:W2:Y:S02]  /*96b0*/  LDCU.64 UR4, c[0x0][0x888] ;  /* 0x00011100ff0477ac */ /* 0x000ea40008000a00 */
[----:B--2---:R-:W-:-:S04]  /*96c0*/  ISETP.NE.U32.AND P0, PT, RZ, UR4, PT ;  /* 0x00000004ff007c0c */ /* 0x004fc8000bf05070 */
[----:B------:R-:W-:-:S13]  /*96d0*/  ISETP.NE.AND.EX P0, PT, RZ, UR5, PT, P0 ;  /* 0x00000005ff007c0c */ /* 0x000fda000bf05300 */
[----:B------:R-:W-:Y:S05]  /*96e0*/  @!P0 EXIT ;  /* 0x000000000000894d */ /* 0x000fea0003800000 */
[----:B------:R-:W-:Y:S05]  /*96f0*/  BRA `(.L_x_135) ;  /* 0x0000000000087947 */ /* 0x000fea0003800000 */
.L_x_134:
[----:B------:R-:W-:-:S13]  /*9700*/  FSETP.NEU.AND P0, PT, R41, RZ, PT ;  /* 0x000000ff2900720b */ /* 0x000fda0003f0d000 */
[----:B------:R-:W-:Y:S05]  /*9710*/  @!P0 EXIT ;  /* 0x000000000000894d */ /* 0x000fea0003800000 */
.L_x_135:
[----:B------:R-:W-:Y:S05]  /*9720*/  BSYNC.RECONVERGENT B0 ;  /* 0x0000000000007941 */ /* 0x000fea0003800200 */
.L_x_132:
[----:B------:R-:W-:Y:S01]  /*9730*/  ULEA UR4, UR46, UR44, 0x3 ;  /* 0x0000002c2e047291 */ /* 0x000fe2000f8e18ff */
[----:B------:R-:W-:-:S04]  /*9740*/  DEPBAR.LE SB0, 0x0 ;  /* 0x000080000000791a */ /* 0x000fc80000000000 */
[----:B------:R-:W-:-:S04]  /*9750*/  UIADD3 UR4, UPT, UPT, UR4, 0x40, URZ ;  /* 0x0000004004047890 */ /* 0x000fc8000fffe0ff */
[----:B------:R-:W-:-:S09]  /*9760*/  UPRMT UR4, UR47, 0x654, UR4 ;  /* 0x000006542f047896 */ /* 0x000fd20008000004 */
[----:B------:R-:W-:Y:S01]  /*9770*/  SYNCS.ARRIVE.TRANS64.RED.A1T0 RZ, [UR4], RZ ;  /* 0x000000ffffff79a7 */ /* 0x000fe20008100404 */
[----:B------:R-:W-:Y:S05]  /*9780*/  EXIT ;  /* 0x000000000000794d */ /* 0x000fea0003800000 */
.L_x_24:
[----:B--2---:R2:W3:Y:S02]  /*9790*/  SYNCS.PHASECHK.TRANS64.TRYWAIT P0, [R3+URZ+0xe0], R2 ;  /* 0x0000e002030075a7 */ /* 0x0044e400080011ff */
[----:B---3--:R-:W-:Y:S05]  /*97a0*/  @!P0 NANOSLEEP.SYNCS 0x989680 ;  /* 0x009896800000895d */ /* 0x008fea0003900000 */
[----:B------:R-:W3:Y:S02]  /*97b0*/  @!P0 SYNCS.PHASECHK.TRANS64 P0, [R3+URZ+0xe0], R2 ;  /* 0x0000e002030085a7 */ /* 0x000ee400080010ff */
[----:B---3--:R-:W-:Y:S05]  /*97c0*/  @!P0 BRA `(.L_x_24) ;  /* 0xfffffffc00f08947 */ /* 0x008fea000383ffff */
[----:B------:R-:W-:Y:S05]  /*97d0*/  BRA `(.L_x_136) ;  /* 0xffffff8000247947 */ /* 0x000fea000383ffff */
.L_x_27:
[----:B-1----:R-:W-:-:S07]  /*97e0*/  MOV R0, UR33 ;  /* 0x0000002100007c02 */ /* 0x002fce0008000f00 */
.L_x_137:
[----:B-1----:R1:W2:Y:S02]  /*97f0*/  SYNCS.PHASECHK.TRANS64.TRYWAIT P0, [R0+URZ+0x10], R3 ;  /* 0x00001003000075a7 */ /* 0x0022a400080011ff */
[----:B--2---:R-:W-:Y:S05]  /*9800*/  @!P0 NANOSLEEP.SYNCS 0x989680 ;  /* 0x009896800000895d */ /* 0x004fea0003900000 */
[----:B------:R-:W2:Y:S02]  /*9810*/  @!P0 SYNCS.PHASECHK.TRANS64 P0, [R0+URZ+0x10], R3 ;  /* 0x00001003000085a7 */ /* 0x000ea400080010ff */
[----:B--2---:R-:W-:Y:S05]  /*9820*/  @!P0 BRA `(.L_x_137) ;  /* 0xfffffffc00f08947 */ /* 0x004fea000383ffff */
[----:B------:R-:W-:Y:S05]  /*9830*/  BRA `(.L_x_26) ;  /* 0xffffff80006c7947 */ /* 0x000fea000383ffff */
.L_x_34:
[----:B-1----:R-:W-:-:S07]  /*9840*/  MOV R0, UR33 ;  /* 0x0000002100007c02 */ /* 0x002fce0008000f00 */
.L_x_138:
[----:B-1----:R1:W2:Y:S02]  /*9850*/  SYNCS.PHASECHK.TRANS64.TRYWAIT P0, [R0+URZ+0x10], R3 ;  /* 0x00001003000075a7 */ /* 0x0022a400080011ff */
[----:B--2---:R-:W-:Y:S05]  /*9860*/  @!P0 NANOSLEEP.SYNCS 0x989680 ;  /* 0x009896800000895d */ /* 0x004fea0003900000 */
[----:B------:R-:W2:Y:S02]  /*9870*/  @!P0 SYNCS.PHASECHK.TRANS64 P0, [R0+URZ+0x10], R3 ;  /* 0x00001003000085a7 */ /* 0x000ea400080010ff */
[----:B--2---:R-:W-:Y:S05]  /*9880*/  @!P0 BRA `(.L_x_138) ;  /* 0xfffffffc00f08947 */ /* 0x004fea000383ffff */
[----:B------:R-:W-:Y:S05]  /*9890*/  BRA `(.L_x_33) ;  /* 0xffffff84005c7947 */ /* 0x000fea000383ffff */
.L_x_39:
[----:B-1----:R1:W2:Y:S02]  /*98a0*/  SYNCS.PHASECHK.TRANS64.TRYWAIT P0, [R3+URZ+0x70], R0 ;  /* 0x00007000030075a7 */ /* 0x0022a400080011ff */
[----:B--2---:R-:W-:Y:S05]  /*98b0*/  @!P0 NANOSLEEP.SYNCS 0x989680 ;  /* 0x009896800000895d */ /* 0x004fea0003900000 */
[----:B------:R-:W2:Y:S02]  /*98c0*/  @!P0 SYNCS.PHASECHK.TRANS64 P0, [R3+URZ+0x70], R0 ;  /* 0x00007000030085a7 */ /* 0x000ea400080010ff */
[----:B--2---:R-:W-:Y:S05]  /*98d0*/  @!P0 BRA `(.L_x_39) ;  /* 0xfffffffc00f08947 */ /* 0x004fea000383ffff */
[----:B------:R-:W-:Y:S05]  /*98e0*/  BRA `(.L_x_139) ;  /* 0xffffff88002c7947 */ /* 0x000fea000383ffff */
.L_x_43:
[----:B-1----:R-:W-:-:S07]  /*98f0*/  MOV R0, UR4 ;  /* 0x0000000400007c02 */ /* 0x002fce0008000f00 */
.L_x_140:
[----:B-1----:R1:W2:Y:S02]  /*9900*/  SYNCS.PHASECHK.TRANS64.TRYWAIT P0, [R0+URZ], R3 ;  /* 0x00000003000075a7 */ /* 0x0022a400080011ff */
[----:B--2---:R-:W-:Y:S05]  /*9910*/  @!P0 NANOSLEEP.SYNCS 0x989680 ;  /* 0x009896800000895d */ /* 0x004fea0003900000 */
[----:B------:R-:W2:Y:S02]  /*9920*/  @!P0 SYNCS.PHASECHK.TRANS64 P0, [R0+URZ], R3 ;  /* 0x00000003000085a7 */ /* 0x000ea400080010ff */
[----:B--2---:R-:W-:Y:S05]  /*9930*/  @!P0 BRA `(.L_x_140) ;  /* 0xfffffffc00f08947 */ /* 0x004fea000383ffff */
[----:B------:R-:W-:Y:S05]  /*9940*/  BRA `(.L_x_141) ;  /* 0xffffff8c00d47947 */ /* 0x000fea000383ffff */
.L_x_46:
[----:B-1----:R1:W2:Y:S02]  /*9950*/  SYNCS.PHASECHK.TRANS64.TRYWAIT P0, [R2+URZ+0xd0], R5 ;  /* 0x0000d005020075a7 */ /* 0x0022a400080011ff */
[----:B--2---:R-:W-:Y:S05]  /*9960*/  @!P0 NANOSLEEP.SYNCS 0x989680 ;  /* 0x009896800000895d */ /* 0x004fea0003900000 */
[----:B------:R-:W2:Y:S02]  /*9970*/  @!P0 SYNCS.PHASECHK.TRANS64 P0, [R2+URZ+0xd0], R5 ;  /* 0x0000d005020085a7 */ /* 0x000ea400080010ff */
[----:B--2---:R-:W-:Y:S05]  /*9980*/  @!P0 BRA `(.L_x_46) ;  /* 0xfffffffc00f08947 */ /* 0x004fea000383ffff */
[----:B------:R-:W-:Y:S05]  /*9990*/  BRA `(.L_x_142) ;  /* 0xffffff9000307947 */ /* 0x000fea000383ffff */
.L_x_47:
[----:B------:R-:W-:-:S07]  /*99a0*/  MOV R2, UR4 ;  /* 0x0000000400027c02 */ /* 0x000fce0008000f00 */
.L_x_143:
[----:B-1----:R1:W2:Y:S02]  /*99b0*/  SYNCS.PHASECHK.TRANS64.TRYWAIT P0, [R2+URZ+0x80], R5 ;  /* 0x00008005020075a7 */ /* 0x0022a400080011ff */
[----:B--2---:R-:W-:Y:S05]  /*99c0*/  @!P0 NANOSLEEP.SYNCS 0x989680 ;  /* 0x009896800000895d */ /* 0x004fea0003900000 */
[----:B------:R-:W2:Y:S02]  /*99d0*/  @!P0 SYNCS.PHASECHK.TRANS64 P0, [R2+URZ+0x80], R5 ;  /* 0x00008005020085a7 */ /* 0x000ea400080010ff */
[----:B--2---:R-:W-:Y:S05]  /*99e0*/  @!P0 BRA `(.L_x_143) ;  /* 0xfffffffc00f08947 */ /* 0x004fea000383ffff */
[----:B------:R-:W-:Y:S05]  /*99f0*/  BRA `(.L_x_144) ;  /* 0xffffff9000407947 */ /* 0x000fea000383ffff */
.L_x_48:
[----:B-1----:R1:W2:Y:S02]  /*9a00*/  SYNCS.PHASECHK.TRANS64.TRYWAIT P1, [R2+URZ+0x70], R5 ;  /* 0x00007005020075a7 */ /* 0x0022a400080211ff */
[----:B--2---:R-:W-:Y:S05]  /*9a10*/  @!P1 NANOSLEEP.SYNCS 0x989680 ;  /* 0x009896800000995d */ /* 0x004fea0003900000 */
[----:B------:R-:W2:Y:S02]  /*9a20*/  @!P1 SYNCS.PHASECHK.TRANS64 P1, [R2+URZ+0x70], R5 ;  /* 0x00007005020095a7 */ /* 0x000ea400080210ff */
[----:B--2---:R-:W-:Y:S05]  /*9a30*/  @!P1 BRA `(.L_x_48) ;  /* 0xfffffffc00f09947 */ /* 0x004fea000383ffff */
[----:B------:R-:W-:Y:S05]  /*9a40*/  BRA `(.L_x_145) ;  /* 0xffffff9000707947 */ /* 0x000fea000383ffff */
.L_x_51:
[----:B------:R-:W-:-:S07]  /*9a50*/  MOV R0, UR4 ;  /* 0x0000000400007c02 */ /* 0x000fce0008000f00 */
.L_x_146:
[----:B-1----:R1:W2:Y:S02]  /*9a60*/  SYNCS.PHASECHK.TRANS64.TRYWAIT P0, [R0+URZ+0x80], R3 ;  /* 0x00008003000075a7 */ /* 0x0022a400080011ff */
[----:B--2---:R-:W-:Y:S05]  /*9a70*/  @!P0 NANOSLEEP.SYNCS 0x989680 ;  /* 0x009896800000895d */ /* 0x004fea0003900000 */
[----:B------:R-:W2:Y:S02]  /*9a80*/  @!P0 SYNCS.PHASECHK.TRANS64 P0, [R0+URZ+0x80], R3 ;  /* 0x00008003000085a7 */ /* 0x000ea400080010ff */
[----:B--2---:R-:W-:Y:S05]  /*9a90*/  @!P0 BRA `(.L_x_146) ;  /* 0xfffffffc00f08947 */ /* 0x004fea000383ffff */
[----:B------:R-:W-:Y:S05]  /*9aa0*/  BRA `(.L_x_50) ;  /* 0xffffff9000c47947 */ /* 0x000fea000383ffff */
.L_x_58:
[----:B-1----:R1:W2:Y:S02]  /*9ab0*/  SYNCS.PHASECHK.TRANS64.TRYWAIT P1, [R0+URZ+0x70], R5 ;  /* 0x00007005000075a7 */ /* 0x0022a400080211ff */
[----:B--2---:R-:W-:Y:S05]  /*9ac0*/  @!P1 NANOSLEEP.SYNCS 0x989680 ;  /* 0x009896800000995d */ /* 0x004fea0003900000 */
[----:B------:R-:W2:Y:S02]  /*9ad0*/  @!P1 SYNCS.PHASECHK.TRANS64 P1, [R0+URZ+0x70], R5 ;  /* 0x00007005000095a7 */ /* 0x000ea400080210ff */
[----:B--2---:R-:W-:Y:S05]  /*9ae0*/  @!P1 BRA `(.L_x_58) ;  /* 0xfffffffc00f09947 */ /* 0x004fea000383ffff */
[----:B------:R-:W-:Y:S05]  /*9af0*/  BRA `(.L_x_147) ;  /* 0xffffff9800587947 */ /* 0x000fea000383ffff */
.L_x_59:
[----:B------:R-:W-:-:S07]  /*9b00*/  MOV R3, UR46 ;  /* 0x0000002e00037c02 */ /* 0x000fce0008000f00 */
.L_x_148:
[----:B-1----:R1:W2:Y:S02]  /*9b10*/  SYNCS.PHASECHK.TRANS64.TRYWAIT P0, [R3+URZ+0xb0], R0 ;  /* 0x0000b000030075a7 */ /* 0x0022a400080011ff */
[----:B--2---:R-:W-:Y:S05]  /*9b20*/  @!P0 NANOSLEEP.SYNCS 0x989680 ;  /* 0x009896800000895d */ /* 0x004fea0003900000 */
[----:B------:R-:W2:Y:S02]  /*9b30*/  @!P0 SYNCS.PHASECHK.TRANS64 P0, [R3+URZ+0xb0], R0 ;  /* 0x0000b000030085a7 */ /* 0x000ea400080010ff */
[----:B--2---:R-:W-:Y:S05]  /*9b40*/  @!P0 BRA `(.L_x_148) ;  /* 0xfffffffc00f08947 */ /* 0x004fea000383ffff */
[----:B------:R-:W-:Y:S05]  /*9b50*/  BRA `(.L_x_149) ;  /* 0xffffff9800a87947 */ /* 0x000fea000383ffff */
.L_x_62:
[----:B------:R-:W-:Y:S07]  /*9b60*/  MOV R0, UR7 ;  /* 0x0000000700007c02 */ /* 0x000fee0008000f00 */
.L_x_150:
[----:B-1----:R1:W2:Y:S02]  /*9b70*/  SYNCS.PHASECHK.TRANS64.TRYWAIT P0, [R0+URZ], R3 ;  /* 0x00000003000075a7 */ /* 0x0022a400080011ff */
[----:B--2---:R-:W-:Y:S05]  /*9b80*/  @!P0 NANOSLEEP.SYNCS 0x989680 ;  /* 0x009896800000895d */ /* 0x004fea0003900000 */
[----:B------:R-:W2:Y:S02]  /*9b90*/  @!P0 SYNCS.PHASECHK.TRANS64 P0, [R0+URZ], R3 ;  /* 0x00000003000085a7 */ /* 0x000ea400080010ff */
[----:B--2---:R-:W-:Y:S05]  /*9ba0*/  @!P0 BRA `(.L_x_150) ;  /* 0xfffffffc00f08947 */ /* 0x004fea000383ffff */
[----:B------:R-:W-:Y:S05]  /*9bb0*/  BRA `(.L_x_61) ;  /* 0xffffff9800c47947 */ /* 0x000fea000383ffff */
.L_x_65:
[----:B------:R-:W-:-:S07]  /*9bc0*/  MOV R0, UR4 ;  /* 0x0000000400007c02 */ /* 0x000fce0008000f00 */
.L_x_151:
[----:B--2---:R2:W4:Y:S02]  /*9bd0*/  SYNCS.PHASECHK.TRANS64.TRYWAIT P0, [R0+URZ], R3 ;  /* 0x00000003000075a7 */ /* 0x00452400080011ff */
[----:B----4-:R-:W-:Y:S05]  /*9be0*/  @!P0 NANOSLEEP.SYNCS 0x989680 ;  /* 0x009896800000895d */ /* 0x010fea0003900000 */
[----:B------:R-:W4:Y:S02]  /*9bf0*/  @!P0 SYNCS.PHASECHK.TRANS64 P0, [R0+URZ], R3 ;  /* 0x00000003000085a7 */ /* 0x000f2400080010ff */
[----:B----4-:R-:W-:Y:S05]  /*9c00*/  @!P0 BRA `(.L_x_151) ;  /* 0xfffffffc00f08947 */ /* 0x010fea000383ffff */
[----:B------:R-:W-:Y:S05]  /*9c10*/  BRA `(.L_x_152) ;  /* 0xffffff9c00f07947 */ /* 0x000fea000383ffff */
.L_x_66:
[----:B------:R-:W-:-:S07]  /*9c20*/  MOV R0, UR5 ;  /* 0x0000000500007c02 */ /* 0x000fce0008000f00 */
.L_x_153:
[----:B-1----:R1:W2:Y:S02]  /*9c30*/  SYNCS.PHASECHK.TRANS64.TRYWAIT P0, [R0+URZ], R3 ;  /* 0x00000003000075a7 */ /* 0x0022a400080011ff */
[----:B--2---:R-:W-:Y:S05]  /*9c40*/  @!P0 NANOSLEEP.SYNCS 0x989680 ;  /* 0x009896800000895d */ /* 0x004fea0003900000 */
[----:B------:R-:W2:Y:S02]  /*9c50*/  @!P0 SYNCS.PHASECHK.TRANS64 P0, [R0+URZ], R3 ;  /* 0x00000003000085a7 */ /* 0x000ea400080010ff */
[----:B--2---:R-:W-:Y:S05]  /*9c60*/  @!P0 BRA `(.L_x_153) ;  /* 0xfffffffc00f08947 */ /* 0x004fea000383ffff */
[----:B------:R-:W-:Y:S05]  /*9c70*/  BRA `(.L_x_154) ;  /* 0xffffff9c00fc7947 */ /* 0x000fea000383ffff */
.L_x_67:
[----:B------:R-:W-:-:S07]  /*9c80*/  MOV R0, UR5 ;  /* 0x0000000500007c02 */ /* 0x000fce0008000f00 */
.L_x_155:
[----:B-1----:R1:W2:Y:S02]  /*9c90*/  SYNCS.PHASECHK.TRANS64.TRYWAIT P0, [R0+URZ], R3 ;  /* 0x00000003000075a7 */ /* 0x0022a400080011ff */
[----:B--2---:R-:W-:Y:S05]  /*9ca0*/  @!P0 NANOSLEEP.SYNCS 0x989680 ;  /* 0x009896800000895d */ /* 0x004fea0003900000 */
[----:B------:R-:W2:Y:S02]  /*9cb0*/  @!P0 SYNCS.PHASECHK.TRANS64 P0, [R0+URZ], R3 ;  /* 0x00000003000085a7 */ /* 0x000ea400080010ff */
[----:B--2---:R-:W-:Y:S05]  /*9cc0*/  @!P0 BRA `(.L_x_155) ;  /* 0xfffffffc00f08947 */ /* 0x004fea000383ffff */
[----:B------:R-:W-:Y:S05]  /*9cd0*/  BRA `(.L_x_156) ;  /* 0xffffffa000087947 */ /* 0x000fea000383ffff */
.L_x_68:
[----:B------:R-:W-:-:S07]  /*9ce0*/  MOV R0, UR4 ;  /* 0x0000000400007c02 */ /* 0x000fce0008000f00 */
.L_x_157:
[----:B-1----:R1:W2:Y:S02]  /*9cf0*/  SYNCS.PHASECHK.TRANS64.TRYWAIT P0, [R0+URZ], R3 ;  /* 0x00000003000075a7 */ /* 0x0022a400080011ff */
[----:B--2---:R-:W-:Y:S05]  /*9d00*/  @!P0 NANOSLEEP.SYNCS 0x989680 ;  /* 0x009896800000895d */ /* 0x004fea0003900000 */
[----:B------:R-:W2:Y:S02]  /*9d10*/  @!P0 SYNCS.PHASECHK.TRANS64 P0, [R0+URZ], R3 ;  /* 0x00000003000085a7 */ /* 0x000ea400080010ff */
[----:B--2---:R-:W-:Y:S05]  /*9d20*/  @!P0 BRA `(.L_x_157) ;  /* 0xfffffffc00f08947 */ /* 0x004fea000383ffff */
[----:B------:R-:W-:Y:S05]  /*9d30*/  BRA `(.L_x_158) ;  /* 0xffffffa000147947 */ /* 0x000fea000383ffff */
.L_x_73:
[----:B--2---:R2:W3:Y:S02]  /*9d40*/  SYNCS.PHASECHK.TRANS64.TRYWAIT P0, [R12+URZ+0x70], R9 ;  /* 0x000070090c0075a7 */ /* 0x0044e400080011ff */
[----:B---3--:R-:W-:Y:S05]  /*9d50*/  @!P0 NANOSLEEP.SYNCS 0x989680 ;  /* 0x009896800000895d */ /* 0x008fea0003900000 */
[----:B------:R-:W3:Y:S02]  /*9d60*/  @!P0 SYNCS.PHASECHK.TRANS64 P0, [R12+URZ+0x70], R9 ;  /* 0x000070090c0085a7 */ /* 0x000ee400080010ff */
[----:B---3--:R-:W-:Y:S05]  /*9d70*/  @!P0 BRA `(.L_x_73) ;  /* 0xfffffffc00f08947 */ /* 0x008fea000383ffff */
[----:B------:R-:W-:Y:S05]  /*9d80*/  BRA `(.L_x_159) ;  /* 0xffffffa400347947 */ /* 0x000fea000383ffff */
.L_x_76:
[----:B------:R-:W-:Y:S07]  /*9d90*/  MOV R0, UR21 ;  /* 0x0000001500007c02 */ /* 0x000fee0008000f00 */
.L_x_160:
[----:B--2---:R2:W3:Y:S02]  /*9da0*/  SYNCS.PHASECHK.TRANS64.TRYWAIT P2, [R0+URZ+0x68], R11 ;  /* 0x0000680b000075a7 */ /* 0x0044e400080411ff */
[----:B---3--:R-:W-:Y:S05]  /*9db0*/  @!P2 NANOSLEEP.SYNCS 0x989680 ;  /* 0x009896800000a95d */ /* 0x008fea0003900000 */
[----:B------:R-:W3:Y:S02]  /*9dc0*/  @!P2 SYNCS.PHASECHK.TRANS64 P2, [R0+URZ+0x68], R11 ;  /* 0x0000680b0000a5a7 */ /* 0x000ee400080410ff */
[----:B---3--:R-:W-:Y:S05]  /*9dd0*/  @!P2 BRA `(.L_x_160) ;  /* 0xfffffffc00f0a947 */ /* 0x008fea000383ffff */
[----:B------:R-:W-:Y:S05]  /*9de0*/  BRA `(.L_x_75) ;  /* 0xffffffa8009c7947 */ /* 0x000fea000383ffff */
.L_x_79:
[----:B--2---:R-:W-:Y:S07]  /*9df0*/  MOV R0, UR21 ;  /* 0x0000001500007c02 */ /* 0x004fee0008000f00 */
.L_x_161:
[----:B--2---:R2:W3:Y:S02]  /*9e00*/  SYNCS.PHASECHK.TRANS64.TRYWAIT P0, [R0+URZ+0x40], R9 ;  /* 0x00004009000075a7 */ /* 0x0044e400080011ff */
[----:B---3--:R-:W-:Y:S05]  /*9e10*/  @!P0 NANOSLEEP.SYNCS 0x989680 ;  /* 0x009896800000895d */ /* 0x008fea0003900000 */
[----:B------:R-:W3:Y:S02]  /*9e20*/  @!P0 SYNCS.PHASECHK.TRANS64 P0, [R0+URZ+0x40], R9 ;  /* 0x00004009000085a7 */ /* 0x000ee400080010ff */
[----:B---3--:R-:W-:Y:S05]  /*9e30*/  @!P0 BRA `(.L_x_161) ;  /* 0xfffffffc00f08947 */ /* 0x008fea000383ffff */
[----:B------:R-:W-:Y:S05]  /*9e40*/  BRA `(.L_x_162) ;  /* 0xffffffa800f87947 */ /* 0x000fea000383ffff */
.L_x_80:
[----:B------:R-:W-:Y:S07]  /*9e50*/  MOV R0, UR21 ;  /* 0x0000001500007c02 */ /* 0x000fee0008000f00 */
.L_x_163:
[----:B--2---:R2:W3:Y:S02]  /*9e60*/  SYNCS.PHASECHK.TRANS64.TRYWAIT P0, [R0+URZ+0x48], R9 ;  /* 0x00004809000075a7 */ /* 0x0044e400080011ff */
[----:B---3--:R-:W-:Y:S05]  /*9e70*/  @!P0 NANOSLEEP.SYNCS 0x989680 ;  /* 0x009896800000895d */ /* 0x008fea0003900000 */
[----:B------:R-:W3:Y:S02]  /*9e80*/  @!P0 SYNCS.PHASECHK.TRANS64 P0, [R0+URZ+0x48], R9 ;  /* 0x00004809000085a7 */ /* 0x000ee400080010ff */
[----:B---3--:R-:W-:Y:S05]  /*9e90*/  @!P0 BRA `(.L_x_163) ;  /* 0xfffffffc00f08947 */ /* 0x008fea000383ffff */
[----:B------:R-:W-:Y:S05]  /*9ea0*/  BRA `(.L_x_164) ;  /* 0xffffffac00347947 */ /* 0x000fea000383ffff */
.L_x_81:
[----:B------:R-:W-:Y:S07]  /*9eb0*/  MOV R0, UR21 ;  /* 0x0000001500007c02 */ /* 0x000fee0008000f00 */
.L_x_165:
[----:B--2---:R2:W3:Y:S02]  /*9ec0*/  SYNCS.PHASECHK.TRANS64.TRYWAIT P0, [R0+URZ+0x50], R9 ;  /* 0x00005009000075a7 */ /* 0x0044e400080011ff */
[----:B---3--:R-:W-:Y:S05]  /*9ed0*/  @!P0 NANOSLEEP.SYNCS 0x989680 ;  /* 0x009896800000895d */ /* 0x008fea0003900000 */
[----:B------:R-:W3:Y:S02]  /*9ee0*/  @!P0 SYNCS.PHASECHK.TRANS64 P0, [R0+URZ+0x50], R9 ;  /* 0x00005009000085a7 */ /* 0x000ee400080010ff */
[----:B---3--:R-:W-:Y:S05]  /*9ef0*/  @!P0 BRA `(.L_x_165) ;  /* 0xfffffffc00f08947 */ /* 0x008fea000383ffff */
[----:B------:R-:W-:Y:S05]  /*9f00*/  BRA `(.L_x_166) ;  /* 0xffffffac007c7947 */ /* 0x000fea000383ffff */
.L_x_82:
[----:B------:R-:W-:Y:S07]  /*9f10*/  MOV R0, UR21 ;  /* 0x0000001500007c02 */ /* 0x000fee0008000f00 */
.L_x_167:
[----:B--2---:R2:W3:Y:S02]  /*9f20*/  SYNCS.PHASECHK.TRANS64.TRYWAIT P0, [R0+URZ+0x58], R9 ;  /* 0x00005809000075a7 */ /* 0x0044e400080011ff */
[----:B---3--:R-:W-:Y:S05]  /*9f30*/  @!P0 NANOSLEEP.SYNCS 0x989680 ;  /* 0x009896800000895d */ /* 0x008fea0003900000 */
[----:B------:R-:W3:Y:S02]  /*9f40*/  @!P0 SYNCS.PHASECHK.TRANS64 P0, [R0+URZ+0x58], R9 ;  /* 0x00005809000085a7 */ /* 0x000ee400080010ff */
[----:B---3--:R-:W-:Y:S05]  /*9f50*/  @!P0 BRA `(.L_x_167) ;  /* 0xfffffffc00f08947 */ /* 0x008fea000383ffff */
[----:B------:R-:W-:Y:S05]  /*9f60*/  BRA `(.L_x_168) ;  /* 0xffffffac00c07947 */ /* 0x000fea000383ffff */
.L_x_84:
[----:B------:R-:W-:-:S07]  /*9f70*/  MOV R0, UR21 ;  /* 0x0000001500007c02 */ /* 0x000fce0008000f00 */
.L_x_169:
[----:B---3--:R3:W4:Y:S02]  /*9f80*/  SYNCS.PHASECHK.TRANS64.TRYWAIT P0, [R0+URZ+0x40], R3 ;  /* 0x00004003000075a7 */ /* 0x00872400080011ff */
[----:B----4-:R-:W-:Y:S05]  /*9f90*/  @!P0 NANOSLEEP.SYNCS 0x989680 ;  /* 0x009896800000895d */ /* 0x010fea0003900000 */
[----:B------:R-:W4:Y:S02]  /*9fa0*/  @!P0 SYNCS.PHASECHK.TRANS64 P0, [R0+URZ+0x40], R3 ;  /* 0x00004003000085a7 */ /* 0x000f2400080010ff */
[----:B----4-:R-:W-:Y:S05]  /*9fb0*/  @!P0 BRA `(.L_x_169) ;  /* 0xfffffffc00f08947 */ /* 0x010fea000383ffff */
[----:B------:R-:W-:Y:S05]  /*9fc0*/  BRA `(.L_x_170) ;  /* 0xffffffb000347947 */ /* 0x000fea000383ffff */
.L_x_85:
[----:B---3--:R-:W-:-:S07]  /*9fd0*/  MOV R0, UR21 ;  /* 0x0000001500007c02 */ /* 0x008fce0008000f00 */
.L_x_171:
[----:B---3--:R3:W4:Y:S02]  /*9fe0*/  SYNCS.PHASECHK.TRANS64.TRYWAIT P0, [R0+URZ+0x48], R3 ;  /* 0x00004803000075a7 */ /* 0x00872400080011ff */
[----:B----4-:R-:W-:Y:S05]  /*9ff0*/  @!P0 NANOSLEEP.SYNCS 0x989680 ;  /* 0x009896800000895d */ /* 0x010fea0003900000 */
[----:B------:R-:W4:Y:S02]  /*a000*/  @!P0 SYNCS.PHASECHK.TRANS64 P0, [R0+URZ+0x48], R3 ;  /* 0x00004803000085a7 */ /* 0x000f2400080010ff */
[----:B----4-:R-:W-:Y:S05]  /*a010*/  @!P0 BRA `(.L_x_171) ;  /* 0xfffffffc00f08947 */ /* 0x010fea000383ffff */
[----:B------:R-:W-:Y:S05]  /*a020*/  BRA `(.L_x_172) ;  /* 0xffffffb000247947 */ /* 0x000fea000383ffff */
.L_x_86:
[----:B---3--:R-:W-:-:S07]  /*a030*/  MOV R0, UR21 ;  /* 0x0000001500007c02 */ /* 0x008fce0008000f00 */
.L_x_173:
[----:B---3--:R3:W4:Y:S02]  /*a040*/  SYNCS.PHASECHK.TRANS64.TRYWAIT P0, [R0+URZ+0x50], R3 ;  /* 0x00005003000075a7 */ /* 0x00872400080011ff */
[----:B----4-:R-:W-:Y:S05]  /*a050*/  @!P0 NANOSLEEP.SYNCS 0x989680 ;  /* 0x009896800000895d */ /* 0x010fea0003900000 */
[----:B------:R-:W4:Y:S02]  /*a060*/  @!P0 SYNCS.PHASECHK.TRANS64 P0, [R0+URZ+0x50], R3 ;  /* 0x00005003000085a7 */ /* 0x000f2400080010ff */
[----:B----4-:R-:W-:Y:S05]  /*a070*/  @!P0 BRA `(.L_x_173) ;  /* 0xfffffffc00f08947 */ /* 0x010fea000383ffff */
[----:B------:R-:W-:Y:S05]  /*a080*/  BRA `(.L_x_174) ;  /* 0xffffffb000147947 */ /* 0x000fea000383ffff */
.L_x_88:
[----:B-1----:R1:W2:Y:S02]  /*a090*/  SYNCS.PHASECHK.TRANS64.TRYWAIT P0, [R3+URZ+0x70], R0 ;  /* 0x00007000030075a7 */ /* 0x0022a400080011ff */
[----:B--2---:R-:W-:Y:S05]  /*a0a0*/  @!P0 NANOSLEEP.SYNCS 0x989680 ;  /* 0x009896800000895d */ /* 0x004fea0003900000 */
[----:B------:R-:W2:Y:S02]  /*a0b0*/  @!P0 SYNCS.PHASECHK.TRANS64 P0, [R3+URZ+0x70], R0 ;  /* 0x00007000030085a7 */ /* 0x000ea400080010ff */
[----:B--2---:R-:W-:Y:S05]  /*a0c0*/  @!P0 BRA `(.L_x_88) ;  /* 0xfffffffc00f08947 */ /* 0x004fea000383ffff */
[----:B------:R-:W-:Y:S05]  /*a0d0*/  BRA `(.L_x_175) ;  /* 0xffffffb000e47947 */ /* 0x000fea000383ffff */
.L_x_99:
[----:B-1----:R-:W-:Y:S04]  /*a0e0*/  MOV R0, UR44 ;  /* 0x0000002c00007c02 */ /* 0x002fe80008000f00 */
[----:B------:R1:W2:Y:S03]  /*a0f0*/  SYNCS.PHASECHK.TRANS64.TRYWAIT P1, [R0+URZ+0x20], R3 ;  /* 0x00002003000075a7 */ /* 0x0002a600080211ff */
[----:B--2---:R-:W-:Y:S05]  /*a100*/  @!P1 NANOSLEEP.SYNCS 0x989680 ;  /* 0x009896800000995d */ /* 0x004fea0003900000 */
[----:B------:R-:W2:Y:S02]  /*a110*/  @!P1 SYNCS.PHASECHK.TRANS64 P1, [R0+URZ+0x20], R3 ;  /* 0x00002003000095a7 */ /* 0x000ea400080210ff */
[----:B--2---:R-:W-:Y:S05]  /*a120*/  @!P1 BRA `(.L_x_99) ;  /* 0xfffffffc00ec9947 */ /* 0x004fea000383ffff */
[----:B------:R-:W-:Y:S05]  /*a130*/  BRA `(.L_x_98) ;  /* 0xffffffc000847947 */ /* 0x000fea000383ffff */
.L_x_101:
[----:B-1----:R1:W4:Y:S02]  /*a140*/  SYNCS.PHASECHK.TRANS64.TRYWAIT P0, [R99+URZ+0x90], R2 ;  /* 0x00009002630075a7 */ /* 0x00232400080011ff */
[----:B----4-:R-:W-:Y:S05]  /*a150*/  @!P0 NANOSLEEP.SYNCS 0x989680 ;  /* 0x009896800000895d */ /* 0x010fea0003900000 */
[----:B------:R-:W4:Y:S02]  /*a160*/  @!P0 SYNCS.PHASECHK.TRANS64 P0, [R99+URZ+0x90], R2 ;  /* 0x00009002630085a7 */ /* 0x000f2400080010ff */
[----:B----4-:R-:W-:Y:S05]  /*a170*/  @!P0 BRA `(.L_x_101) ;  /* 0xfffffffc00f08947 */ /* 0x010fea000383ffff */
[----:B------:R-:W-:Y:S05]  /*a180*/  BRA `(.L_x_100) ;  /* 0xffffffc000b07947 */ /* 0x000fea000383ffff */
.L_x_110:
[----:B--2---:R2:W3:Y:S02]  /*a190*/  SYNCS.PHASECHK.TRANS64.TRYWAIT P0, [R3+URZ+0x20], R0 ;  /* 0x00002000030075a7 */ /* 0x0044e400080011ff */
[----:B---3--:R-:W-:Y:S05]  /*a1a0*/  @!P0 NANOSLEEP.SYNCS 0x989680 ;  /* 0x009896800000895d */ /* 0x008fea0003900000 */
[----:B------:R-:W3:Y:S02]  /*a1b0*/  @!P0 SYNCS.PHASECHK.TRANS64 P0, [R3+URZ+0x20], R0 ;  /* 0x00002000030085a7 */ /* 0x000ee400080010ff */
[----:B---3--:R-:W-:Y:S05]  /*a1c0*/  @!P0 BRA `(.L_x_110) ;  /* 0xfffffffc00f08947 */ /* 0x008fea000383ffff */
[----:B------:R-:W-:Y:S05]  /*a1d0*/  BRA `(.L_x_109) ;  /* 0xffffffcc00947947 */ /* 0x000fea000383ffff */
.L_x_118:
[----:B--2---:R2:W3:Y:S02]  /*a1e0*/  SYNCS.PHASECHK.TRANS64.TRYWAIT P0, [R102+URZ+0x20], R5 ;  /* 0x00002005660075a7 */ /* 0x0044e400080011ff */
[----:B---3--:R-:W-:Y:S05]  /*a1f0*/  @!P0 NANOSLEEP.SYNCS 0x989680 ;  /* 0x009896800000895d */ /* 0x008fea0003900000 */
[----:B------:R-:W3:Y:S02]  /*a200*/  @!P0 SYNCS.PHASECHK.TRANS64 P0, [R102+URZ+0x20], R5 ;  /* 0x00002005660085a7 */ /* 0x000ee400080010ff */
[----:B---3--:R-:W-:Y:S05]  /*a210*/  @!P0 BRA `(.L_x_118) ;  /* 0xfffffffc00f08947 */ /* 0x008fea000383ffff */
[----:B------:R-:W-:Y:S05]  /*a220*/  BRA `(.L_x_117) ;  /* 0xffffffd8009c7947 */ /* 0x000fea000383ffff */
.L_x_126:
[----:B--2---:R2:W3:Y:S02]  /*a230*/  SYNCS.PHASECHK.TRANS64.TRYWAIT P0, [R103+URZ+0x20], R0 ;  /* 0x00002000670075a7 */ /* 0x0044e400080011ff */
[----:B---3--:R-:W-:Y:S05]  /*a240*/  @!P0 NANOSLEEP.SYNCS 0x989680 ;  /* 0x009896800000895d */ /* 0x008fea0003900000 */
[----:B------:R-:W3:Y:S02]  /*a250*/  @!P0 SYNCS.PHASECHK.TRANS64 P0, [R103+URZ+0x20], R0 ;  /* 0x00002000670085a7 */ /* 0x000ee400080010ff */
[----:B---3--:R-:W-:Y:S05]  /*a260*/  @!P0 BRA `(.L_x_126) ;  /* 0xfffffffc00f08947 */ /* 0x008fea000383ffff */
[----:B------:R-:W-:Y:S05]  /*a270*/  BRA `(.L_x_125) ;  /* 0xffffffe400a47947 */ /* 0x000fea000383ffff */
        .weak           $__internal_0_$__cuda_sm10x_tcgen05_guardrail_trap_col_being_dealloced_not_returned_by_alloc
        .type           $__internal_0_$__cuda_sm10x_tcgen05_guardrail_trap_col_being_dealloced_not_returned_by_alloc,@function
        .size           $__internal_0_$__cuda_sm10x_tcgen05_guardrail_trap_col_being_dealloced_not_returned_by_alloc,($__internal_1_$__cuda_sm10x_tcgen05_guardrail_trap_phase_invalid_during_alloc - $__internal_0_$__cuda_sm10x_tcgen05_guardrail_trap_col_being_dealloced_not_returned_by_alloc)
$__internal_0_$__cuda_sm10x_tcgen05_guardrail_trap_col_being_dealloced_not_returned_by_alloc:
[----:B------:R-:W-:Y:S05]  /*a280*/  BPT.TRAP 0x1 ;  /* 0x000000040000795c */ /* 0x000fea0000300000 */
[----:B------:R-:W-:-:S04]  /*a290*/  HFMA2 R3, -RZ, RZ, 0, 0 ;  /* 0x00000000ff037431 */ /* 0x000fc800000001ff */
[----:B------:R-:W-:Y:S05]  /*a2a0*/  RET.REL.NODEC R2 `(_ZN7cutlass13device_kernelINS_4gemm6kernel13GemmUniversalIN4cute5tupleIJiiiiEEENS1_10collective13CollectiveMmaINS1_35MainloopSm100TmaUmmaWarpSpecializedILi2ELi2ELi4ENS5_IJNS4_1CILi1EEENSA_ILi2EEESB_EEEEENS5_IJNSA_ILi64EEENSA_ILi256EEENSA_ILi128EEEEEENS_10bfloat16_tENS5_IJlSB_lEEESJ_SK_NS4_8TiledMMAINS4_8MMA_AtomIJNS4_20SM100_MMA_F16BF16_SSISJ_SJ_fLi64ELi256ELNS4_4UMMA5MajorE0ELSP_0ELNSO_7ScaleInE0ELSQ_0EEEEEENS4_6LayoutINS5_IJSB_SB_SB_EEENS5_IJNSA_ILi0EEESV_SV_EEEEENS5_IJNS4_10UnderscoreESY_SY_EEEEENS4_23SM90_TMA_LOAD_MULTICASTENS4_14ComposedLayoutINS4_7SwizzleILi3ELi4ELi3EEENS4_18smem_ptr_flag_bitsILi16EEENST_INS5_IJNSA_ILi8EEESF_EEENS5_IJSF_SB_EEEEEEEvNS4_8identityENS4_13SM90_TMA_LOADES1B_vS1C_EENS_8epilogue10collective18CollectiveEpilogueINS1F_23Sm100TmaWarpSpecializedILi4ELi2ELi32ELb1ELb0EEEJSI_NS5_IJNST_ISF_SB_EES1K_EEESJ_SK_SJ_SK_NS1F_6fusion15FusionCallbacksIS1J_NS1M_17LinearCombinationISJ_fSJ_fLNS_15FloatRoundStyleE2EEESI_S1L_JEEENS4_5SM1004TMEM4LOAD26SM100_TMEM_LOAD_16dp256b8xES1D_S1B_NS4_17SM75_U32x4_LDSM_NENS4_14SM90_TMA_STOREES1B_NS4_17SM90_U32x4_STSM_NENS4_39AutoVectorizingCopyWithAssumedAlignmentILi128EEEEEEvvEEEEvNT_6ParamsE) ;  /* 0xffffff5c02547950 */ /* 0x000fea0003c3ffff */
        .weak           $__internal_1_$__cuda_sm10x_tcgen05_guardrail_trap_phase_invalid_during_alloc
        .type           $__internal_1_$__cuda_sm10x_tcgen05_guardrail_trap_phase_invalid_during_alloc,@function
        .size           $__internal_1_$__cuda_sm10x_tcgen05_guardrail_trap_phase_invalid_during_alloc,($__internal_2_$__cuda_sm10x_tcgen05_guardrail_trap_unallocated_columns_being_dealloced - $__internal_1_$__cuda_sm10x_tcgen05_guardrail_trap_phase_invalid_during_alloc)
$__internal_1_$__cuda_sm10x_tcgen05_guardrail_trap_phase_invalid_during_alloc:
[----:B------:R-:W-:Y:S05]  /*a2b0*/  BPT.TRAP 0x1 ;  /* 0x000000040000795c */ /* 0x000fea0000300000 */
[----:B------:R-:W-:-:S04]  /*a2c0*/  MOV R5, 0x0 ;  /* 0x0000000000057802 */ /* 0x000fc80000000f00 */
[----:B------:R-:W-:Y:S05]  /*a2d0*/  RET.REL.NODEC R4 `(_ZN7cutlass13device_kernelINS_4gemm6kernel13GemmUniversalIN4cute5tupleIJiiiiEEENS1_10collective13CollectiveMmaINS1_35MainloopSm100TmaUmmaWarpSpecializedILi2ELi2ELi4ENS5_IJNS4_1CILi1EEENSA_ILi2EEESB_EEEEENS5_IJNSA_ILi64EEENSA_ILi256EEENSA_ILi128EEEEEENS_10bfloat16_tENS5_IJlSB_lEEESJ_SK_NS4_8TiledMMAINS4_8MMA_AtomIJNS4_20SM100_MMA_F16BF16_SSISJ_SJ_fLi64ELi256ELNS4_4UMMA5MajorE0ELSP_0ELNSO_7ScaleInE0ELSQ_0EEEEEENS4_6LayoutINS5_IJSB_SB_SB_EEENS5_IJNSA_ILi0EEESV_SV_EEEEENS5_IJNS4_10UnderscoreESY_SY_EEEEENS4_23SM90_TMA_LOAD_MULTICASTENS4_14ComposedLayoutINS4_7SwizzleILi3ELi4ELi3EEENS4_18smem_ptr_flag_bitsILi16EEENST_INS5_IJNSA_ILi8EEESF_EEENS5_IJSF_SB_EEEEEEEvNS4_8identityENS4_13SM90_TMA_LOADES1B_vS1C_EENS_8epilogue10collective18CollectiveEpilogueINS1F_23Sm100TmaWarpSpecializedILi4ELi2ELi32ELb1ELb0EEEJSI_NS5_IJNST_ISF_SB_EES1K_EEESJ_SK_SJ_SK_NS1F_6fusion15FusionCallbacksIS1J_NS1M_17LinearCombinationISJ_fSJ_fLNS_15FloatRoundStyleE2EEESI_S1L_JEEENS4_5SM1004TMEM4LOAD26SM100_TMEM_LOAD_16dp256b8xES1D_S1B_NS4_17SM75_U32x4_LDSM_NENS4_14SM90_TMA_STOREES1B_NS4_17SM90_U32x4_STSM_NENS4_39AutoVectorizingCopyWithAssumedAlignmentILi128EEEEEEvvEEEEvNT_6ParamsE) ;  /* 0xffffff5c04487950 */ /* 0x000fea0003c3ffff */
        .weak           $__internal_2_$__cuda_sm10x_tcgen05_guardrail_trap_unallocated_columns_being_dealloced
        .type           $__internal_2_$__cuda_sm10x_tcgen05_guardrail_trap_unallocated_columns_being_dealloced,@function
        .size           $__internal_2_$__cuda_sm10x_tcgen05_guardrail_trap_unallocated_columns_being_dealloced,(.L_x_177 - $__internal_2_$__cuda_sm10x_tcgen05_guardrail_trap_unallocated_columns_being_dealloced)
$__internal_2_$__cuda_sm10x_tcgen05_guardrail_trap_unallocated_columns_being_dealloced:
[----:B------:R-:W-:Y:S05]  /*a2e0*/  BPT.TRAP 0x1 ;  /* 0x000000040000795c */ /* 0x000fea0000300000 */
[----:B------:R-:W-:-:S04]  /*a2f0*/  HFMA2 R3, -RZ, RZ, 0, 0 ;  /* 0x00000000ff037431 */ /* 0x000fc800000001ff */
[----:B------:R-:W-:Y:S05]  /*a300*/  RET.REL.NODEC R2 `(_ZN7cutlass13device_kernelINS_4gemm6kernel13GemmUniversalIN4cute5tupleIJiiiiEEENS1_10collective13CollectiveMmaINS1_35MainloopSm100TmaUmmaWarpSpecializedILi2ELi2ELi4ENS5_IJNS4_1CILi1EEENSA_ILi2EEESB_EEEEENS5_IJNSA_ILi64EEENSA_ILi256EEENSA_ILi128EEEEEENS_10bfloat16_tENS5_IJlSB_lEEESJ_SK_NS4_8TiledMMAINS4_8MMA_AtomIJNS4_20SM100_MMA_F16BF16_SSISJ_SJ_fLi64ELi256ELNS4_4UMMA5MajorE0ELSP_0ELNSO_7ScaleInE0ELSQ_0EEEEEENS4_6LayoutINS5_IJSB_SB_SB_EEENS5_IJNSA_ILi0EEESV_SV_EEEEENS5_IJNS4_10UnderscoreESY_SY_EEEEENS4_23SM90_TMA_LOAD_MULTICASTENS4_14ComposedLayoutINS4_7SwizzleILi3ELi4ELi3EEENS4_18smem_ptr_flag_bitsILi16EEENST_INS5_IJNSA_ILi8EEESF_EEENS5_IJSF_SB_EEEEEEEvNS4_8identityENS4_13SM90_TMA_LOADES1B_vS1C_EENS_8epilogue10collective18CollectiveEpilogueINS1F_23Sm100TmaWarpSpecializedILi4ELi2ELi32ELb1ELb0EEEJSI_NS5_IJNST_ISF_SB_EES1K_EEESJ_SK_SJ_SK_NS1F_6fusion15FusionCallbacksIS1J_NS1M_17LinearCombinationISJ_fSJ_fLNS_15FloatRoundStyleE2EEESI_S1L_JEEENS4_5SM1004TMEM4LOAD26SM100_TMEM_LOAD_16dp256b8xES1D_S1B_NS4_17SM75_U32x4_LDSM_NENS4_14SM90_TMA_STOREES1B_NS4_17SM90_U32x4_STSM_NENS4_39AutoVectorizingCopyWithAssumedAlignmentILi128EEEEEEvvEEEEvNT_6ParamsE) ;  /* 0xffffff5c023c7950 */ /* 0x000fea0003c3ffff */
.L_x_176:
[----:B------:R-:W-:-:S00]  /*a310*/  BRA `(.L_x_176) ;  /* 0xfffffffc00fc7947 */ /* 0x000fc0000383ffff */
[----:B------:R-:W-:-:S00]  /*a320*/  NOP ;  /* 0x0000000000007918 */ /* 0x000fc00000000000 */
        /* <DEDUP_REMOVED lines=13> */
.L_x_177:


//--------------------- .nv.global.init           --------------------------
	.section	.nv.global.init,"aw",@progbits
.nv.global.init:
	.type		$str$27,@object
	.size		$str$27,($str$28 - $str$27)
$str$27:
        /*0000*/ 	.byte	0x28, 0x61, 0x64, 0x64, 0x72, 0x65, 0x73, 0x73, 0x20, 0x26, 0x20, 0x6d, 0x61, 0x73, 0x6b, 0x29
        /*0010*/ 	.byte	0x20, 0x3d, 0x3d, 0x20, 0x30, 0x00
	.type		$str$28,@object
	.size		$str$28,($str$26 - $str$28)
$str$28:
        /*0016*/ 	.byte	0x2f, 0x74, 0x6d, 0x70, 0x2f, 0x63, 0x75, 0x74, 0x6c, 0x61, 0x73, 0x73, 0x5f, 0x73, 0x77, 0x65
        /*0026*/ 	.byte	0x65, 0x70, 0x5f, 0x73, 0x72, 0x63, 0x2f, 0x69, 0x6e, 0x63, 0x6c, 0x75, 0x64, 0x65, 0x2f, 0x63
        /*0036*/ 	.byte	0x75, 0x74, 0x65, 0x2f, 0x70, 0x6f, 0x69, 0x6e, 0x74, 0x65, 0x72, 0x5f, 0x66, 0x6c, 0x61, 0x67
        /*0046*/ 	.byte	0x67, 0x65, 0x64, 0x2e, 0x68, 0x70, 0x70, 0x00
	.type		$str$26,@object
	.size		$str$26,($str$25 - $str$26)
$str$26:
        /*004e*/ 	.byte	0x2f, 0x74, 0x6d, 0x70, 0x2f, 0x63, 0x75, 0x74, 0x6c, 0x61, 0x73, 0x73, 0x5f, 0x73, 0x77, 0x65
        /*005e*/ 	.byte	0x65, 0x70, 0x5f, 0x73, 0x72, 0x63, 0x2f, 0x69, 0x6e, 0x63, 0x6c, 0x75, 0x64, 0x65, 0x2f, 0x63
        /*006e*/ 	.byte	0x75, 0x74, 0x65, 0x2f, 0x61, 0x74, 0x6f, 0x6d, 0x2f, 0x63, 0x6f, 0x70, 0x79, 0x5f, 0x74, 0x72
        /*007e*/ 	.byte	0x61, 0x69, 0x74, 0x73, 0x5f, 0x73, 0x6d, 0x31, 0x30, 0x30, 0x2e, 0x68, 0x70, 0x70, 0x00
	.type		$str$25,@object
	.size		$str$25,(__unnamed_1 - $str$25)
$str$25:
        /*008d*/ 	.byte	0x28, 0x28, 0x75, 0x69, 0x6e, 0x74, 0x33, 0x32, 0x5f, 0x74, 0x28, 0x74, 0x68, 0x72, 0x65, 0x61
        /*009d*/ 	.byte	0x64, 0x49, 0x64, 0x78, 0x2e, 0x78, 0x29, 0x20, 0x2f, 0x20, 0x33, 0x32, 0x29, 0x20, 0x25, 0x20
        /*00ad*/ 	.byte	0x34, 0x29, 0x20, 0x3d, 0x3d, 0x20, 0x28, 0x28, 0x28, 0x74, 0x6d, 0x65, 0x6d, 0x5f, 0x61, 0x64
        /*00bd*/ 	.byte	0x64, 0x72, 0x20, 0x3e, 0x3e, 0x20, 0x31, 0x36, 0x29, 0x20, 0x2f, 0x20, 0x33, 0x32, 0x29, 0x20
        /*00cd*/ 	.byte	0x25, 0x20, 0x34, 0x29, 0x00
	.type		__unnamed_1,@object
	.size		__unnamed_1,(__unnamed_2 - __unnamed_1)
__unnamed_1:
        /*00d2*/ 	.byte	0x61, 0x75, 0x74, 0x6f, 0x20, 0x63, 0x75, 0x74, 0x65, 0x3a, 0x3a, 0x61, 0x73, 0x5f, 0x70, 0x6f
        /* <DEDUP_REMOVED lines=24> */
        /*0262*/ 	.byte	0x30, 0x39, 0x36, 0x3e, 0x3e, 0x3e, 0x3e, 0x5d, 0x00
	.type		__unnamed_2,@object
	.size		__unnamed_2,(.L_2 - __unnamed_2)
__unnamed_2:
        /* <DEDUP_REMOVED lines=46> */
        /*054b*/ 	.byte	0x75, 0x74, 0x65, 0x3a, 0x3a, 0x43, 0x3c, 0x30, 0x3e, 0x3e, 0x3e, 0x3e, 0x5d, 0x00
.L_2:


//--------------------- .nv.shared._ZN7cutlass13device_kernelINS_4gemm6kernel13GemmUniversalIN4cute5tupleIJiiiiEEENS1_10collective13CollectiveMmaINS1_35MainloopSm100TmaUmmaWarpSpecializedILi2ELi2ELi4ENS5_IJNS4_1CILi1EEENSA_ILi2EEESB_EEEEENS5_IJNSA_ILi64EEENSA_ILi256EEENSA_ILi128EEEEEENS_10bfloat16_tENS5_IJlSB_lEEESJ_SK_NS4_8TiledMMAINS4_8MMA_AtomIJNS4_20SM100_MMA_F16BF16_SSISJ_SJ_fLi64ELi256ELNS4_4UMMA5MajorE0ELSP_0ELNSO_7ScaleInE0ELSQ_0EEEEEENS4_6LayoutINS5_IJSB_SB_SB_EEENS5_IJNSA_ILi0EEESV_SV_EEEEENS5_IJNS4_10UnderscoreESY_SY_EEEEENS4_23SM90_TMA_LOAD_MULTICASTENS4_14ComposedLayoutINS4_7SwizzleILi3ELi4ELi3EEENS4_18smem_ptr_flag_bitsILi16EEENST_INS5_IJNSA_ILi8EEESF_EEENS5_IJSF_SB_EEEEEEEvNS4_8identityENS4_13SM90_TMA_LOADES1B_vS1C_EENS_8epilogue10collective18CollectiveEpilogueINS1F_23Sm100TmaWarpSpecializedILi4ELi2ELi32ELb1ELb0EEEJSI_NS5_IJNST_ISF_SB_EES1K_EEESJ_SK_SJ_SK_NS1F_6fusion15FusionCallbacksIS1J_NS1M_17LinearCombinationISJ_fSJ_fLNS_15FloatRoundStyleE2EEESI_S1L_JEEENS4_5SM1004TMEM4LOAD26SM100_TMEM_LOAD_16dp256b8xES1D_S1B_NS4_17SM75_U32x4_LDSM_NENS4_14SM90_TMA_STOREES1B_NS4_17SM90_U32x4_STSM_NENS4_39AutoVectorizingCopyWithAssumedAlignmentILi128EEEEEEvvEEEEvNT_6ParamsE --------------------------
	.section	.nv.shared._ZN7cutlass13device_kernelINS_4gemm6kernel13GemmUniversalIN4cute5tupleIJiiiiEEENS1_10collective13CollectiveMmaINS1_35MainloopSm100TmaUmmaWarpSpecializedILi2ELi2ELi4ENS5_IJNS4_1CILi1EEENSA_ILi2EEESB_EEEEENS5_IJNSA_ILi64EEENSA_ILi256EEENSA_ILi128EEEEEENS_10bfloat16_tENS5_IJlSB_lEEESJ_SK_NS4_8TiledMMAINS4_8MMA_AtomIJNS4_20SM100_MMA_F16BF16_SSISJ_SJ_fLi64ELi256ELNS4_4UMMA5MajorE0ELSP_0ELNSO_7ScaleInE0ELSQ_0EEEEEENS4_6LayoutINS5_IJSB_SB_SB_EEENS5_IJNSA_ILi0EEESV_SV_EEEEENS5_IJNS4_10UnderscoreESY_SY_EEEEENS4_23SM90_TMA_LOAD_MULTICASTENS4_14ComposedLayoutINS4_7SwizzleILi3ELi4ELi3EEENS4_18smem_ptr_flag_bitsILi16EEENST_INS5_IJNSA_ILi8EEESF_EEENS5_IJSF_SB_EEEEEEEvNS4_8identityENS4_13SM90_TMA_LOADES1B_vS1C_EENS_8epilogue10collective18CollectiveEpilogueINS1F_23Sm100TmaWarpSpecializedILi4ELi2ELi32ELb1ELb0EEEJSI_NS5_IJNST_ISF_SB_EES1K_EEESJ_SK_SJ_SK_NS1F_6fusion15FusionCallbacksIS1J_NS1M_17LinearCombinationISJ_fSJ_fLNS_15FloatRoundStyleE2EEESI_S1L_JEEENS4_5SM1004TMEM4LOAD26SM100_TMEM_LOAD_16dp256b8xES1D_S1B_NS4_17SM75_U32x4_LDSM_NENS4_14SM90_TMA_STOREES1B_NS4_17SM90_U32x4_STSM_NENS4_39AutoVectorizingCopyWithAssumedAlignmentILi128EEEEEEvvEEEEvNT_6ParamsE,"aw",@nobits
	.sectionflags	@""
	.align	16
	.zero		1024


//--------------------- .nv.shared.reserved.0     --------------------------
	.section	.nv.shared.reserved.0,"aw",@nobits
	.weak		__nv_reservedSMEM_offset_0_alias
	.size		__nv_reservedSMEM_offset_0_alias, 0, 64
	.other		__nv_reservedSMEM_offset_0_alias,@"STO_CUDA_RESERVED_SHARED STV_DEFAULT"
__nv_reservedSMEM_offset_0_alias:
	.zero		0
.nv.shared.reserved.0:
	.zero		64
	.weak		__nv_reservedSMEM_tcgen05_partition
	.type		__nv_reservedSMEM_tcgen05_partition,@object
	.size		__nv_reservedSMEM_tcgen05_partition,(.L_0 - __nv_reservedSMEM_tcgen05_partition)
__nv_reservedSMEM_tcgen05_partition:
	.zero		32
.L_0:


//--------------------- .nv.global                --------------------------
	.section	.nv.global,"aw",@nobits
.nv.global:
	.type		_ZN39_INTERNAL_dea3024e_4_k_cu_95e7f846_72994cute1_E,@object
	.size		_ZN39_INTERNAL_dea3024e_4_k_cu_95e7f846_72994cute1_E,(_ZN39_INTERNAL_dea3024e_4_k_cu_95e7f846_72994cuda3std3__45__cpo6cbeginE - _ZN39_INTERNAL_dea3024e_4_k_cu_95e7f846_72994cute1_E)
_ZN39_INTERNAL_dea3024e_4_k_cu_95e7f846_72994cute1_E:
	.zero		1
	.type		_ZN39_INTERNAL_dea3024e_4_k_cu_95e7f846_72994cuda3std3__45__cpo6cbeginE,@object
	.size		_ZN39_INTERNAL_dea3024e_4_k_cu_95e7f846_72994cuda3std3__45__cpo6cbeginE,(_ZN39_INTERNAL_dea3024e_4_k_cu_95e7f846_72994cuda3std3__48in_placeE - _ZN39_INTERNAL_dea3024e_4_k_cu_95e7f846_72994cuda3std3__45__cpo6cbeginE)
_ZN39_INTERNAL_dea3024e_4_k_cu_95e7f846_72994cuda3std3__45__cpo6cbeginE:
	.zero		1
	.type		_ZN39_INTERNAL_dea3024e_4_k_cu_95e7f846_72994cuda3std3__48in_placeE,@object
	.size		_ZN39_INTERNAL_dea3024e_4_k_cu_95e7f846_72994cuda3std3__48in_placeE,(_ZN39_INTERNAL_dea3024e_4_k_cu_95e7f846_72994cuda3std6ranges3__45__cpo9iter_moveE - _ZN39_INTERNAL_dea3024e_4_k_cu_95e7f846_72994cuda3std3__48in_placeE)
_ZN39_INTERNAL_dea3024e_4_k_cu_95e7f846_72994cuda3std3__48in_placeE:
	.zero		1
	.type		_ZN39_INTERNAL_dea3024e_4_k_cu_95e7f846_72994cuda3std6ranges3__45__cpo9iter_moveE,@object
	.size		_ZN39_INTERNAL_dea3024e_4_k_cu_95e7f846_72994cuda3std6ranges3__45__cpo9iter_moveE,(_ZN39_INTERNAL_dea3024e_4_k_cu_95e7f846_72994cuda3std3__45__cpo5beginE - _ZN39_INTERNAL_dea3024e_4_k_cu_95e7f846_72994cuda3std6ranges3__45__cpo9iter_moveE)
_ZN39_INTERNAL_dea3024e_4_k_cu_95e7f846_72994cuda3std6ranges3__45__cpo9iter_moveE:
	.zero		1
	.type		_ZN39_INTERNAL_dea3024e_4_k_cu_95e7f846_72994cuda3std3__45__cpo5beginE,@object
	.size		_ZN39_INTERNAL_dea3024e_4_k_cu_95e7f846_72994cuda3std3__45__cpo5beginE,(_ZN39_INTERNAL_dea3024e_4_k_cu_95e7f846_72994cuda3std3__441_GLOBAL__N__dea3024e_4_k_cu_95e7f846_72996ignoreE - _ZN39_INTERNAL_dea3024e_4_k_cu_95e7f846_72994cuda3std3__45__cpo5beginE)
_ZN39_INTERNAL_dea3024e_4_k_cu_95e7f846_72994cuda3std3__45__cpo5beginE:
	.zero		1
	.type		_ZN39_INTERNAL_dea3024e_4_k_cu_95e7f846_72994cuda3std3__441_GLOBAL__N__dea3024e_4_k_cu_95e7f846_72996ignoreE,@object
	.size		_ZN39_INTERNAL_dea3024e_4_k_cu_95e7f846_72994cuda3std3__441_GLOBAL__N__dea3024e_4_k_cu_95e7f846_72996ignoreE,(_ZN39_INTERNAL_dea3024e_4_k_cu_95e7f846_72994cute7productE - _ZN39_INTERNAL_dea3024e_4_k_cu_95e7f846_72994cuda3std3__441_GLOBAL__N__dea3024e_4_k_cu_95e7f846_72996ignoreE)
_ZN39_INTERNAL_dea3024e_4_k_cu_95e7f846_72994cuda3std3__441_GLOBAL__N__dea3024e_4_k_cu_95e7f846_72996ignoreE:
	.zero		1
	.type		_ZN39_INTERNAL_dea3024e_4_k_cu_95e7f846_72994cute7productE,@object
	.size		_ZN39_INTERNAL_dea3024e_4_k_cu_95e7f846_72994cute7productE,(_ZN39_INTERNAL_dea3024e_4_k_cu_95e7f846_72994cuda3std3__45__cpo3endE - _ZN39_INTERNAL_dea3024e_4_k_cu_95e7f846_72994cute7productE)
_ZN39_INTERNAL_dea3024e_4_k_cu_95e7f846_72994cute7productE:
	.zero		1
	.type		_ZN39_INTERNAL_dea3024e_4_k_cu_95e7f846_72994cuda3std3__45__cpo3endE,@object
	.size		_ZN39_INTERNAL_dea3024e_4_k_cu_95e7f846_72994cuda3std3__45__cpo3endE,(_ZN39_INTERNAL_dea3024e_4_k_cu_95e7f846_72994cuda3std3__419piecewise_constructE - _ZN39_INTERNAL_dea3024e_4_k_cu_95e7f846_72994cuda3std3__45__cpo3endE)
_ZN39_INTERNAL_dea3024e_4_k_cu_95e7f846_72994cuda3std3__45__cpo3endE:
	.zero		1
	.type		_ZN39_INTERNAL_dea3024e_4_k_cu_95e7f846_72994cuda3std3__419piecewise_constructE,@object
	.size		_ZN39_INTERNAL_dea3024e_4_k_cu_95e7f846_72994cuda3std3__419piecewise_constructE,(_ZN39_INTERNAL_dea3024e_4_k_cu_95e7f846_72994cuda3std3__45__cpo4cendE - _ZN39_INTERNAL_dea3024e_4_k_cu_95e7f846_72994cuda3std3__419piecewise_constructE)
_ZN39_INTERNAL_dea3024e_4_k_cu_95e7f846_72994cuda3std3__419piecewise_constructE:
	.zero		1
	.type		_ZN39_INTERNAL_dea3024e_4_k_cu_95e7f846_72994cuda3std3__45__cpo4cendE,@object
	.size		_ZN39_INTERNAL_dea3024e_4_k_cu_95e7f846_72994cuda3std3__45__cpo4cendE,(_ZN39_INTERNAL_dea3024e_4_k_cu_95e7f846_72994cuda3std6ranges3__45__cpo4swapE - _ZN39_INTERNAL_dea3024e_4_k_cu_95e7f846_72994cuda3std3__45__cpo4cendE)
_ZN39_INTERNAL_dea3024e_4_k_cu_95e7f846_72994cuda3std3__45__cpo4cendE:
	.zero		1
	.type		_ZN39_INTERNAL_dea3024e_4_k_cu_95e7f846_72994cuda3std6ranges3__45__cpo4swapE,@object
	.size		_ZN39_INTERNAL_dea3024e_4_k_cu_95e7f846_72994cuda3std6ranges3__45__cpo4swapE,(.L_10 - _ZN39_INTERNAL_dea3024e_4_k_cu_95e7f846_72994cuda3std6ranges3__45__cpo4swapE)
_ZN39_INTERNAL_dea3024e_4_k_cu_95e7f846_72994cuda3std6ranges3__45__cpo4swapE:
	.zero		1
.L_10:


//--------------------- .nv.constant0._ZN7cutlass13device_kernelINS_4gemm6kernel13GemmUniversalIN4cute5tupleIJiiiiEEENS1_10collective13CollectiveMmaINS1_35MainloopSm100TmaUmmaWarpSpecializedILi2ELi2ELi4ENS5_IJNS4_1CILi1EEENSA_ILi2EEESB_EEEEENS5_IJNSA_ILi64EEENSA_ILi256EEENSA_ILi128EEEEEENS_10bfloat16_tENS5_IJlSB_lEEESJ_SK_NS4_8TiledMMAINS4_8MMA_AtomIJNS4_20SM100_MMA_F16BF16_SSISJ_SJ_fLi64ELi256ELNS4_4UMMA5MajorE0ELSP_0ELNSO_7ScaleInE0ELSQ_0EEEEEENS4_6LayoutINS5_IJSB_SB_SB_EEENS5_IJNSA_ILi0EEESV_SV_EEEEENS5_IJNS4_10UnderscoreESY_SY_EEEEENS4_23SM90_TMA_LOAD_MULTICASTENS4_14ComposedLayoutINS4_7SwizzleILi3ELi4ELi3EEENS4_18smem_ptr_flag_bitsILi16EEENST_INS5_IJNSA_ILi8EEESF_EEENS5_IJSF_SB_EEEEEEEvNS4_8identityENS4_13SM90_TMA_LOADES1B_vS1C_EENS_8epilogue10collective18CollectiveEpilogueINS1F_23Sm100TmaWarpSpecializedILi4ELi2ELi32ELb1ELb0EEEJSI_NS5_IJNST_ISF_SB_EES1K_EEESJ_SK_SJ_SK_NS1F_6fusion15FusionCallbacksIS1J_NS1M_17LinearCombinationISJ_fSJ_fLNS_15FloatRoundStyleE2EEESI_S1L_JEEENS4_5SM1004TMEM4LOAD26SM100_TMEM_LOAD_16dp256b8xES1D_S1B_NS4_17SM75_U32x4_LDSM_NENS4_14SM90_TMA_STOREES1B_NS4_17SM90_U32x4_STSM_NENS4_39AutoVectorizingCopyWithAssumedAlignmentILi128EEEEEEvvEEEEvNT_6ParamsE --------------------------
	.section	.nv.constant0._ZN7cutlass13device_kernelINS_4gemm6kernel13GemmUniversalIN4cute5tupleIJiiiiEEENS1_10collective13CollectiveMmaINS1_35MainloopSm100TmaUmmaWarpSpecializedILi2ELi2ELi4ENS5_IJNS4_1CILi1EEENSA_ILi2EEESB_EEEEENS5_IJNSA_ILi64EEENSA_ILi256EEENSA_ILi128EEEEEENS_10bfloat16_tENS5_IJlSB_lEEESJ_SK_NS4_8TiledMMAINS4_8MMA_AtomIJNS4_20SM100_MMA_F16BF16_SSISJ_SJ_fLi64ELi256ELNS4_4UMMA5MajorE0ELSP_0ELNSO_7ScaleInE0ELSQ_0EEEEEENS4_6LayoutINS5_IJSB_SB_SB_EEENS5_IJNSA_ILi0EEESV_SV_EEEEENS5_IJNS4_10UnderscoreESY_SY_EEEEENS4_23SM90_TMA_LOAD_MULTICASTENS4_14ComposedLayoutINS4_7SwizzleILi3ELi4ELi3EEENS4_18smem_ptr_flag_bitsILi16EEENST_INS5_IJNSA_ILi8EEESF_EEENS5_IJSF_SB_EEEEEEEvNS4_8identityENS4_13SM90_TMA_LOADES1B_vS1C_EENS_8epilogue10collective18CollectiveEpilogueINS1F_23Sm100TmaWarpSpecializedILi4ELi2ELi32ELb1ELb0EEEJSI_NS5_IJNST_ISF_SB_EES1K_EEESJ_SK_SJ_SK_NS1F_6fusion15FusionCallbacksIS1J_NS1M_17LinearCombinationISJ_fSJ_fLNS_15FloatRoundStyleE2EEESI_S1L_JEEENS4_5SM1004TMEM4LOAD26SM100_TMEM_LOAD_16dp256b8xES1D_S1B_NS4_17SM75_U32x4_LDSM_NENS4_14SM90_TMA_STOREES1B_NS4_17SM90_U32x4_STSM_NENS4_39AutoVectorizingCopyWithAssumedAlignmentILi128EEEEEEvvEEEEvNT_6ParamsE,"a",@progbits
	.sectionflags	@""
	.align	4
.nv.constant0._ZN7cutlass13device_kernelINS_4gemm6kernel13GemmUniversalIN4cute5tupleIJiiiiEEENS1_10collective13CollectiveMmaINS1_35MainloopSm100TmaUmmaWarpSpecializedILi2ELi2ELi4ENS5_IJNS4_1CILi1EEENSA_ILi2EEESB_EEEEENS5_IJNSA_ILi64EEENSA_ILi256EEENSA_ILi128EEEEEENS_10bfloat16_tENS5_IJlSB_lEEESJ_SK_NS4_8TiledMMAINS4_8MMA_AtomIJNS4_20SM100_MMA_F16BF16_SSISJ_SJ_fLi64ELi256ELNS4_4UMMA5MajorE0ELSP_0ELNSO_7ScaleInE0ELSQ_0EEEEEENS4_6LayoutINS5_IJSB_SB_SB_EEENS5_IJNSA_ILi0EEESV_SV_EEEEENS5_IJNS4_10UnderscoreESY_SY_EEEEENS4_23SM90_TMA_LOAD_MULTICASTENS4_14ComposedLayoutINS4_7SwizzleILi3ELi4ELi3EEENS4_18smem_ptr_flag_bitsILi16EEENST_INS5_IJNSA_ILi8EEESF_EEENS5_IJSF_SB_EEEEEEEvNS4_8identityENS4_13SM90_TMA_LOADES1B_vS1C_EENS_8epilogue10collective18CollectiveEpilogueINS1F_23Sm100TmaWarpSpecializedILi4ELi2ELi32ELb1ELb0EEEJSI_NS5_IJNST_ISF_SB_EES1K_EEESJ_SK_SJ_SK_NS1F_6fusion15FusionCallbacksIS1J_NS1M_17LinearCombinationISJ_fSJ_fLNS_15FloatRoundStyleE2EEESI_S1L_JEEENS4_5SM1004TMEM4LOAD26SM100_TMEM_LOAD_16dp256b8xES1D_S1B_NS4_17SM75_U32x4_LDSM_NENS4_14SM90_TMA_STOREES1B_NS4_17SM90_U32x4_STSM_NENS4_39AutoVectorizingCopyWithAssumedAlignmentILi128EEEEEEvvEEEEvNT_6ParamsE:
	.zero		2944


//--------------------- SYMBOLS --------------------------

	.type		.nv.reservedSmem.offset0,@object
	.size		.nv.reservedSmem.offset0,0x4
	.type		.nv.reservedSmem.cap,@object
	.size		.nv.reservedSmem.cap,0x4
	.type		__assertfail,@function
